//
// Generated by NVIDIA NVVM Compiler
//
// Compiler Build ID: CL-36424714
// Cuda compilation tools, release 13.0, V13.0.88
// Based on NVVM 20.0.0
//

.version 9.0
.target sm_100
.address_size 64

	// .globl	_Z20initializePopulationPdmiiS_
.func  (.param .align 16 .b8 func_retval0[16]) __internal_trig_reduction_slowpathd
(
	.param .b64 __internal_trig_reduction_slowpathd_param_0
)
;
.global .align 8 .b8 __cudart_i2opi_d[144] = {8, 93, 141, 31, 177, 95, 251, 107, 234, 146, 82, 138, 247, 57, 7, 61, 123, 241, 229, 235, 199, 186, 39, 117, 45, 234, 95, 158, 102, 63, 70, 79, 183, 9, 203, 39, 207, 126, 54, 109, 31, 109, 10, 90, 139, 17, 47, 239, 15, 152, 5, 222, 255, 151, 248, 31, 59, 40, 249, 189, 139, 95, 132, 156, 244, 57, 83, 131, 57, 214, 145, 57, 65, 126, 95, 180, 38, 112, 156, 233, 132, 68, 187, 46, 245, 53, 130, 232, 62, 167, 41, 177, 28, 235, 29, 254, 28, 146, 209, 9, 234, 46, 73, 6, 224, 210, 77, 66, 58, 110, 36, 183, 97, 197, 187, 222, 171, 99, 81, 254, 65, 144, 67, 60, 153, 149, 98, 219, 192, 221, 52, 245, 209, 87, 39, 252, 41, 21, 68, 78, 110, 131, 249, 162};
.global .align 16 .b8 __cudart_sin_cos_coeffs[128] = {70, 210, 176, 44, 241, 229, 90, 190, 146, 227, 172, 105, 227, 29, 199, 62, 161, 98, 219, 25, 160, 1, 42, 191, 24, 8, 17, 17, 17, 17, 129, 63, 84, 85, 85, 85, 85, 85, 197, 191, 0, 0, 0, 0, 0, 0, 0, 0, 0, 0, 0, 0, 0, 0, 0, 0, 100, 129, 253, 32, 131, 255, 168, 189, 40, 133, 239, 193, 167, 238, 33, 62, 217, 230, 6, 142, 79, 126, 146, 190, 233, 188, 221, 25, 160, 1, 250, 62, 71, 93, 193, 22, 108, 193, 86, 191, 81, 85, 85, 85, 85, 85, 165, 63, 0, 0, 0, 0, 0, 0, 224, 191, 0, 0, 0, 0, 0, 0, 240, 63};

.visible .entry _Z20initializePopulationPdmiiS_(
	.param .u64 .ptr .align 1 _Z20initializePopulationPdmiiS__param_0,
	.param .u64 _Z20initializePopulationPdmiiS__param_1,
	.param .u32 _Z20initializePopulationPdmiiS__param_2,
	.param .u32 _Z20initializePopulationPdmiiS__param_3,
	.param .u64 .ptr .align 1 _Z20initializePopulationPdmiiS__param_4
)
{
	.reg .pred 	%p<5>;
	.reg .b32 	%r<9>;
	.reg .b64 	%rd<13>;
	.reg .b64 	%fd<3>;

	ld.param.u64 	%rd1, [_Z20initializePopulationPdmiiS__param_0];
	ld.param.u64 	%rd2, [_Z20initializePopulationPdmiiS__param_1];
	ld.param.u32 	%r3, [_Z20initializePopulationPdmiiS__param_2];
	ld.param.u32 	%r4, [_Z20initializePopulationPdmiiS__param_3];
	ld.param.u64 	%rd3, [_Z20initializePopulationPdmiiS__param_4];
	mov.u32 	%r1, %ctaid.x;
	mov.u32 	%r5, %ntid.x;
	mov.u32 	%r6, %tid.x;
	mad.lo.s32 	%r7, %r1, %r5, %r6;
	setp.gt.s32 	%p1, %r7, 99;
	mad.lo.s32 	%r8, %r1, -100, %r7;
	selp.b32 	%r2, %r8, %r7, %p1;
	setp.ge.s32 	%p2, %r2, %r3;
	setp.ge.s32 	%p3, %r1, %r4;
	or.pred  	%p4, %p2, %p3;
	@%p4 bra 	$L__BB0_2;
	cvta.to.global.u64 	%rd4, %rd3;
	cvta.to.global.u64 	%rd5, %rd1;
	cvt.s64.s32 	%rd6, %r2;
	mul.lo.s64 	%rd7, %rd2, %rd6;
	add.s64 	%rd8, %rd5, %rd7;
	add.s64 	%rd9, %rd4, %rd7;
	mul.wide.u32 	%rd10, %r1, 8;
	add.s64 	%rd11, %rd9, %rd10;
	ld.global.f64 	%fd1, [%rd11];
	fma.rn.f64 	%fd2, %fd1, 0d4008000000000000, 0dBFF0000000000000;
	add.s64 	%rd12, %rd8, %rd10;
	st.global.f64 	[%rd12], %fd2;
$L__BB0_2:
	ret;

}
	// .globl	_Z7fitnessPdmiS_
.visible .entry _Z7fitnessPdmiS_(
	.param .u64 .ptr .align 1 _Z7fitnessPdmiS__param_0,
	.param .u64 _Z7fitnessPdmiS__param_1,
	.param .u32 _Z7fitnessPdmiS__param_2,
	.param .u64 .ptr .align 1 _Z7fitnessPdmiS__param_3
)
{
	.reg .pred 	%p<9>;
	.reg .b32 	%r<23>;
	.reg .b64 	%rd<18>;
	.reg .b64 	%fd<73>;

	ld.param.u64 	%rd4, [_Z7fitnessPdmiS__param_0];
	ld.param.u64 	%rd5, [_Z7fitnessPdmiS__param_1];
	ld.param.u64 	%rd3, [_Z7fitnessPdmiS__param_3];
	cvta.to.global.u64 	%rd6, %rd4;
	mov.u32 	%r7, %ctaid.x;
	mov.u32 	%r8, %ntid.x;
	mov.u32 	%r9, %tid.x;
	mad.lo.s32 	%r10, %r7, %r8, %r9;
	cvt.s64.s32 	%rd1, %r10;
	mad.lo.s64 	%rd2, %rd5, %rd1, %rd6;
	ld.global.f64 	%fd1, [%rd2];
	mul.f64 	%fd2, %fd1, 0d402921FB54442D18;
	abs.f64 	%fd3, %fd2;
	setp.neu.f64 	%p1, %fd3, 0d7FF0000000000000;
	@%p1 bra 	$L__BB1_2;
	mov.f64 	%fd21, 0d0000000000000000;
	mul.rn.f64 	%fd71, %fd2, %fd21;
	mov.b32 	%r21, 0;
	bra.uni 	$L__BB1_4;
$L__BB1_2:
	mul.f64 	%fd16, %fd2, 0d3FE45F306DC9C883;
	cvt.rni.s32.f64 	%r21, %fd16;
	cvt.rn.f64.s32 	%fd17, %r21;
	fma.rn.f64 	%fd18, %fd17, 0dBFF921FB54442D18, %fd2;
	fma.rn.f64 	%fd19, %fd17, 0dBC91A62633145C00, %fd18;
	fma.rn.f64 	%fd71, %fd17, 0dB97B839A252049C0, %fd19;
	setp.ltu.f64 	%p2, %fd3, 0d41E0000000000000;
	@%p2 bra 	$L__BB1_4;
	{ // callseq 0, 0
	.param .b64 param0;
	st.param.f64 	[param0], %fd2;
	.param .align 16 .b8 retval0[16];
	call.uni (retval0), 
	__internal_trig_reduction_slowpathd, 
	(
	param0
	);
	ld.param.f64 	%fd71, [retval0];
	ld.param.b32 	%r21, [retval0+8];
	} // callseq 0
$L__BB1_4:
	shl.b32 	%r13, %r21, 6;
	cvt.u64.u32 	%rd7, %r13;
	and.b64  	%rd8, %rd7, 64;
	mov.u64 	%rd9, __cudart_sin_cos_coeffs;
	add.s64 	%rd10, %rd9, %rd8;
	mul.rn.f64 	%fd22, %fd71, %fd71;
	and.b32  	%r14, %r21, 1;
	setp.eq.b32 	%p3, %r14, 1;
	selp.f64 	%fd23, 0dBDA8FF8320FD8164, 0d3DE5DB65F9785EBA, %p3;
	ld.global.nc.v2.f64 	{%fd24, %fd25}, [%rd10];
	fma.rn.f64 	%fd26, %fd23, %fd22, %fd24;
	fma.rn.f64 	%fd27, %fd26, %fd22, %fd25;
	ld.global.nc.v2.f64 	{%fd28, %fd29}, [%rd10+16];
	fma.rn.f64 	%fd30, %fd27, %fd22, %fd28;
	fma.rn.f64 	%fd31, %fd30, %fd22, %fd29;
	ld.global.nc.v2.f64 	{%fd32, %fd33}, [%rd10+32];
	fma.rn.f64 	%fd34, %fd31, %fd22, %fd32;
	fma.rn.f64 	%fd35, %fd34, %fd22, %fd33;
	fma.rn.f64 	%fd36, %fd35, %fd71, %fd71;
	fma.rn.f64 	%fd37, %fd35, %fd22, 0d3FF0000000000000;
	selp.f64 	%fd38, %fd37, %fd36, %p3;
	and.b32  	%r15, %r21, 2;
	setp.eq.s32 	%p4, %r15, 0;
	mov.f64 	%fd39, 0d0000000000000000;
	sub.f64 	%fd40, %fd39, %fd38;
	selp.f64 	%fd41, %fd38, %fd40, %p4;
	mul.f64 	%fd8, %fd1, %fd41;
	ld.global.f64 	%fd9, [%rd2+8];
	fma.rn.f64 	%fd10, %fd9, 0d402921FB54442D18, 0d400921FB54442D18;
	abs.f64 	%fd11, %fd10;
	setp.neu.f64 	%p5, %fd11, 0d7FF0000000000000;
	@%p5 bra 	$L__BB1_6;
	mov.f64 	%fd47, 0d0000000000000000;
	mul.rn.f64 	%fd72, %fd10, %fd47;
	mov.b32 	%r22, 0;
	bra.uni 	$L__BB1_8;
$L__BB1_6:
	mul.f64 	%fd42, %fd10, 0d3FE45F306DC9C883;
	cvt.rni.s32.f64 	%r22, %fd42;
	cvt.rn.f64.s32 	%fd43, %r22;
	fma.rn.f64 	%fd44, %fd43, 0dBFF921FB54442D18, %fd10;
	fma.rn.f64 	%fd45, %fd43, 0dBC91A62633145C00, %fd44;
	fma.rn.f64 	%fd72, %fd43, 0dB97B839A252049C0, %fd45;
	setp.ltu.f64 	%p6, %fd11, 0d41E0000000000000;
	@%p6 bra 	$L__BB1_8;
	{ // callseq 1, 0
	.param .b64 param0;
	st.param.f64 	[param0], %fd10;
	.param .align 16 .b8 retval0[16];
	call.uni (retval0), 
	__internal_trig_reduction_slowpathd, 
	(
	param0
	);
	ld.param.f64 	%fd72, [retval0];
	ld.param.b32 	%r22, [retval0+8];
	} // callseq 1
$L__BB1_8:
	cvta.to.global.u64 	%rd11, %rd3;
	shl.b32 	%r18, %r22, 6;
	cvt.u64.u32 	%rd12, %r18;
	and.b64  	%rd13, %rd12, 64;
	add.s64 	%rd15, %rd9, %rd13;
	mul.rn.f64 	%fd48, %fd72, %fd72;
	and.b32  	%r19, %r22, 1;
	setp.eq.b32 	%p7, %r19, 1;
	selp.f64 	%fd49, 0dBDA8FF8320FD8164, 0d3DE5DB65F9785EBA, %p7;
	ld.global.nc.v2.f64 	{%fd50, %fd51}, [%rd15];
	fma.rn.f64 	%fd52, %fd49, %fd48, %fd50;
	fma.rn.f64 	%fd53, %fd52, %fd48, %fd51;
	ld.global.nc.v2.f64 	{%fd54, %fd55}, [%rd15+16];
	fma.rn.f64 	%fd56, %fd53, %fd48, %fd54;
	fma.rn.f64 	%fd57, %fd56, %fd48, %fd55;
	ld.global.nc.v2.f64 	{%fd58, %fd59}, [%rd15+32];
	fma.rn.f64 	%fd60, %fd57, %fd48, %fd58;
	fma.rn.f64 	%fd61, %fd60, %fd48, %fd59;
	fma.rn.f64 	%fd62, %fd61, %fd72, %fd72;
	fma.rn.f64 	%fd63, %fd61, %fd48, 0d3FF0000000000000;
	selp.f64 	%fd64, %fd63, %fd62, %p7;
	and.b32  	%r20, %r22, 2;
	setp.eq.s32 	%p8, %r20, 0;
	mov.f64 	%fd65, 0d0000000000000000;
	sub.f64 	%fd66, %fd65, %fd64;
	selp.f64 	%fd67, %fd64, %fd66, %p8;
	mul.f64 	%fd68, %fd9, %fd67;
	sub.f64 	%fd69, %fd8, %fd68;
	add.f64 	%fd70, %fd69, 0d3FF0000000000000;
	shl.b64 	%rd16, %rd1, 3;
	add.s64 	%rd17, %rd11, %rd16;
	st.global.f64 	[%rd17], %fd70;
	bar.sync 	0;
	ret;

}
	// .globl	_Z12mutationRandPdS_miidPim
.visible .entry _Z12mutationRandPdS_miidPim(
	.param .u64 .ptr .align 1 _Z12mutationRandPdS_miidPim_param_0,
	.param .u64 .ptr .align 1 _Z12mutationRandPdS_miidPim_param_1,
	.param .u64 _Z12mutationRandPdS_miidPim_param_2,
	.param .u32 _Z12mutationRandPdS_miidPim_param_3,
	.param .u32 _Z12mutationRandPdS_miidPim_param_4,
	.param .f64 _Z12mutationRandPdS_miidPim_param_5,
	.param .u64 .ptr .align 1 _Z12mutationRandPdS_miidPim_param_6,
	.param .u64 _Z12mutationRandPdS_miidPim_param_7
)
{
	.reg .pred 	%p<7>;
	.reg .b32 	%r<9>;
	.reg .b64 	%rd<23>;
	.reg .b64 	%fd<9>;

	ld.param.u64 	%rd1, [_Z12mutationRandPdS_miidPim_param_0];
	ld.param.u64 	%rd2, [_Z12mutationRandPdS_miidPim_param_1];
	ld.param.u64 	%rd3, [_Z12mutationRandPdS_miidPim_param_2];
	ld.param.u32 	%r3, [_Z12mutationRandPdS_miidPim_param_3];
	ld.param.u32 	%r4, [_Z12mutationRandPdS_miidPim_param_4];
	ld.param.f64 	%fd1, [_Z12mutationRandPdS_miidPim_param_5];
	ld.param.u64 	%rd4, [_Z12mutationRandPdS_miidPim_param_6];
	ld.param.u64 	%rd5, [_Z12mutationRandPdS_miidPim_param_7];
	mov.u32 	%r1, %ctaid.x;
	mov.u32 	%r5, %ntid.x;
	mov.u32 	%r6, %tid.x;
	mad.lo.s32 	%r7, %r1, %r5, %r6;
	setp.gt.s32 	%p1, %r7, 99;
	mad.lo.s32 	%r8, %r1, -100, %r7;
	selp.b32 	%r2, %r8, %r7, %p1;
	setp.ge.s32 	%p2, %r2, %r3;
	setp.ge.s32 	%p3, %r1, %r4;
	or.pred  	%p4, %p2, %p3;
	@%p4 bra 	$L__BB2_2;
	cvta.to.global.u64 	%rd6, %rd4;
	cvta.to.global.u64 	%rd7, %rd1;
	cvta.to.global.u64 	%rd8, %rd2;
	cvt.s64.s32 	%rd9, %r2;
	mad.lo.s64 	%rd10, %rd5, %rd9, %rd6;
	ld.global.s32 	%rd11, [%rd10];
	mad.lo.s64 	%rd12, %rd3, %rd11, %rd7;
	ld.global.s32 	%rd13, [%rd10+4];
	mad.lo.s64 	%rd14, %rd3, %rd13, %rd7;
	ld.global.s32 	%rd15, [%rd10+8];
	mad.lo.s64 	%rd16, %rd3, %rd15, %rd7;
	mad.lo.s64 	%rd17, %rd3, %rd9, %rd8;
	mul.wide.u32 	%rd18, %r1, 8;
	add.s64 	%rd19, %rd12, %rd18;
	ld.global.f64 	%fd2, [%rd19];
	add.s64 	%rd20, %rd14, %rd18;
	ld.global.f64 	%fd3, [%rd20];
	add.s64 	%rd21, %rd16, %rd18;
	ld.global.f64 	%fd4, [%rd21];
	sub.f64 	%fd5, %fd3, %fd4;
	fma.rn.f64 	%fd6, %fd1, %fd5, %fd2;
	setp.lt.f64 	%p5, %fd6, 0dBFF0000000000000;
	setp.gt.f64 	%p6, %fd6, 0d4000000000000000;
	selp.f64 	%fd7, 0d4000000000000000, %fd6, %p6;
	selp.f64 	%fd8, 0dBFF0000000000000, %fd7, %p5;
	add.s64 	%rd22, %rd17, %rd18;
	st.global.f64 	[%rd22], %fd8;
$L__BB2_2:
	bar.sync 	0;
	ret;

}
.func  (.param .align 16 .b8 func_retval0[16]) __internal_trig_reduction_slowpathd(
	.param .b64 __internal_trig_reduction_slowpathd_param_0
)
{
	.local .align 8 .b8 	__local_depot3[40];
	.reg .b64 	%SP;
	.reg .b64 	%SPL;
	.reg .pred 	%p<10>;
	.reg .b32 	%r<47>;
	.reg .b64 	%rd<74>;
	.reg .b64 	%fd<5>;

	mov.u64 	%SPL, __local_depot3;
	ld.param.f64 	%fd4, [__internal_trig_reduction_slowpathd_param_0];
	add.u64 	%rd1, %SPL, 0;
	{
	.reg .b32 %temp; 
	mov.b64 	{%temp, %r1}, %fd4;
	}
	shr.u32 	%r2, %r1, 20;
	and.b32  	%r3, %r2, 2047;
	setp.eq.s32 	%p1, %r3, 2047;
	mov.b32 	%r46, 0;
	@%p1 bra 	$L__BB3_9;
	add.s32 	%r20, %r3, -1024;
	mov.b64 	%rd20, %fd4;
	shl.b64 	%rd2, %rd20, 11;
	shr.u32 	%r4, %r20, 6;
	sub.s32 	%r45, 15, %r4;
	sub.s32 	%r21, 19, %r4;
	setp.lt.u32 	%p2, %r20, 128;
	selp.b32 	%r6, 18, %r21, %p2;
	setp.ge.s32 	%p3, %r45, %r6;
	mov.b64 	%rd70, 0;
	@%p3 bra 	$L__BB3_4;
	add.s32 	%r23, %r6, %r4;
	neg.s32 	%r43, %r23;
	or.b64  	%rd3, %rd2, -9223372036854775808;
	mov.b64 	%rd70, 0;
	mov.b32 	%r42, 0;
	mov.u64 	%rd25, __cudart_i2opi_d;
	mov.u32 	%r44, %r45;
$L__BB3_3:
	.pragma "nounroll";
	mul.wide.s32 	%rd22, %r42, 8;
	add.s64 	%rd23, %rd1, %rd22;
	mul.wide.s32 	%rd24, %r44, 8;
	add.s64 	%rd26, %rd25, %rd24;
	ld.global.nc.u64 	%rd27, [%rd26];
	{
	.reg .u32 %r0, %r1, %r2, %r3, %alo, %ahi, %blo, %bhi, %clo, %chi;
	mov.b64 	{%alo,%ahi}, %rd27;
	mov.b64 	{%blo,%bhi}, %rd3;
	mov.b64 	{%clo,%chi}, %rd70;
	mad.lo.cc.u32 	%r0, %alo, %blo, %clo;
	madc.hi.cc.u32 	%r1, %alo, %blo, %chi;
	madc.hi.u32 	%r2, %alo, %bhi, 0;
	mad.lo.cc.u32 	%r1, %alo, %bhi, %r1;
	madc.hi.cc.u32 	%r2, %ahi, %blo, %r2;
	madc.hi.u32 	%r3, %ahi, %bhi, 0;
	mad.lo.cc.u32 	%r1, %ahi, %blo, %r1;
	madc.lo.cc.u32 	%r2, %ahi, %bhi, %r2;
	addc.u32 	%r3, %r3, 0;
	mov.b64 	%rd28, {%r0,%r1};
	mov.b64 	%rd70, {%r2,%r3};
	}
	st.local.u64 	[%rd23], %rd28;
	add.s32 	%r44, %r44, 1;
	add.s32 	%r43, %r43, 1;
	add.s32 	%r42, %r42, 1;
	setp.ne.s32 	%p4, %r43, -15;
	mov.u32 	%r45, %r6;
	@%p4 bra 	$L__BB3_3;
$L__BB3_4:
	cvt.s64.s32 	%rd29, %r45;
	cvt.u64.u32 	%rd30, %r4;
	add.s64 	%rd31, %rd30, %rd29;
	shl.b64 	%rd32, %rd31, 3;
	add.s64 	%rd33, %rd1, %rd32;
	st.local.u64 	[%rd33+-120], %rd70;
	and.b32  	%r15, %r2, 63;
	ld.local.u64 	%rd72, [%rd1+16];
	ld.local.u64 	%rd71, [%rd1+24];
	setp.eq.s32 	%p5, %r15, 0;
	@%p5 bra 	$L__BB3_6;
	shl.b64 	%rd34, %rd71, %r15;
	shr.u64 	%rd35, %rd72, 1;
	xor.b32  	%r24, %r15, 63;
	shr.u64 	%rd36, %rd35, %r24;
	or.b64  	%rd71, %rd34, %rd36;
	ld.local.u64 	%rd37, [%rd1+8];
	shl.b64 	%rd38, %rd72, %r15;
	shr.u64 	%rd39, %rd37, 1;
	shr.u64 	%rd40, %rd39, %r24;
	or.b64  	%rd72, %rd38, %rd40;
$L__BB3_6:
	and.b32  	%r25, %r1, -2147483648;
	shr.u64 	%rd41, %rd71, 62;
	cvt.u32.u64 	%r26, %rd41;
	mov.b64 	{%r27, %r28}, %rd71;
	mov.b64 	{%r29, %r30}, %rd72;
	shf.l.wrap.b32 	%r31, %r30, %r27, 2;
	shf.l.wrap.b32 	%r32, %r27, %r28, 2;
	mov.b64 	%rd42, {%r31, %r32};
	shl.b64 	%rd43, %rd72, 2;
	shr.u64 	%rd44, %rd42, 63;
	cvt.u32.u64 	%r33, %rd44;
	add.s32 	%r34, %r33, %r26;
	setp.eq.s32 	%p6, %r25, 0;
	neg.s32 	%r35, %r34;
	selp.b32 	%r46, %r34, %r35, %p6;
	setp.gt.s64 	%p7, %rd42, -1;
	mov.b64 	%rd45, 0;
	{
	.reg .u32 %r0, %r1, %r2, %r3, %a0, %a1, %a2, %a3, %b0, %b1, %b2, %b3;
	mov.b64 	{%a0,%a1}, %rd45;
	mov.b64 	{%a2,%a3}, %rd45;
	mov.b64 	{%b0,%b1}, %rd43;
	mov.b64 	{%b2,%b3}, %rd42;
	sub.cc.u32 	%r0, %a0, %b0;
	subc.cc.u32 	%r1, %a1, %b1;
	subc.cc.u32 	%r2, %a2, %b2;
	subc.u32 	%r3, %a3, %b3;
	mov.b64 	%rd46, {%r0,%r1};
	mov.b64 	%rd47, {%r2,%r3};
	}
	xor.b32  	%r36, %r25, -2147483648;
	selp.b64 	%rd73, %rd42, %rd47, %p7;
	selp.b64 	%rd14, %rd43, %rd46, %p7;
	selp.b32 	%r17, %r25, %r36, %p7;
	clz.b64 	%r37, %rd73;
	cvt.u64.u32 	%rd15, %r37;
	setp.eq.s32 	%p8, %r37, 0;
	@%p8 bra 	$L__BB3_8;
	cvt.u32.u64 	%r38, %rd15;
	and.b32  	%r39, %r38, 63;
	shl.b64 	%rd48, %rd73, %r39;
	shr.u64 	%rd49, %rd14, 1;
	not.b32 	%r40, %r38;
	and.b32  	%r41, %r40, 63;
	shr.u64 	%rd50, %rd49, %r41;
	or.b64  	%rd73, %rd48, %rd50;
$L__BB3_8:
	mov.b64 	%rd51, -3958705157555305931;
	{
	.reg .u32 %r0, %r1, %r2, %r3, %alo, %ahi, %blo, %bhi;
	mov.b64 	{%alo,%ahi}, %rd73;
	mov.b64 	{%blo,%bhi}, %rd51;
	mul.lo.u32 	%r0, %alo, %blo;
	mul.hi.u32 	%r1, %alo, %blo;
	mad.lo.cc.u32 	%r1, %alo, %bhi, %r1;
	madc.hi.u32 	%r2, %alo, %bhi, 0;
	mad.lo.cc.u32 	%r1, %ahi, %blo, %r1;
	madc.hi.cc.u32 	%r2, %ahi, %blo, %r2;
	madc.hi.u32 	%r3, %ahi, %bhi, 0;
	mad.lo.cc.u32 	%r2, %ahi, %bhi, %r2;
	addc.u32 	%r3, %r3, 0;
	mov.b64 	%rd52, {%r0,%r1};
	mov.b64 	%rd53, {%r2,%r3};
	}
	setp.gt.s64 	%p9, %rd53, 0;
	{
	.reg .u32 %r0, %r1, %r2, %r3, %a0, %a1, %a2, %a3, %b0, %b1, %b2, %b3;
	mov.b64 	{%a0,%a1}, %rd52;
	mov.b64 	{%a2,%a3}, %rd53;
	mov.b64 	{%b0,%b1}, %rd52;
	mov.b64 	{%b2,%b3}, %rd53;
	add.cc.u32 	%r0, %a0, %b0;
	addc.cc.u32 	%r1, %a1, %b1;
	addc.cc.u32 	%r2, %a2, %b2;
	addc.u32 	%r3, %a3, %b3;
	mov.b64 	%rd54, {%r0,%r1};
	mov.b64 	%rd55, {%r2,%r3};
	}
	selp.b64 	%rd56, %rd55, %rd53, %p9;
	selp.s64 	%rd57, -1, 0, %p9;
	sub.s64 	%rd58, %rd57, %rd15;
	cvt.u64.u32 	%rd59, %r17;
	shl.b64 	%rd60, %rd59, 32;
	add.s64 	%rd61, %rd56, 1;
	shr.u64 	%rd62, %rd61, 10;
	add.s64 	%rd63, %rd62, 1;
	shr.u64 	%rd64, %rd63, 1;
	shl.b64 	%rd65, %rd58, 52;
	add.s64 	%rd66, %rd65, %rd64;
	add.s64 	%rd67, %rd66, 4602678819172646912;
	or.b64  	%rd68, %rd67, %rd60;
	mov.b64 	%fd4, %rd68;
$L__BB3_9:
	st.param.f64 	[func_retval0], %fd4;
	st.param.b32 	[func_retval0+8], %r46;
	ret;

}


// ===== COMPILED SASS (sm_100) =====

	.target	sm_100

	.elftype	@"ET_EXEC"


//--------------------- .note.nv.tkinfo           --------------------------
	.section	.note.nv.tkinfo,"",@"SHT_NOTE"
	.sectionflags	@"SHF_NOTE_NV_TKINFO"
	.tkinfo
        /*0018*/ 	.word	0x00000002
        /*0030*/ 	.string	""
        /*0030*/ 	.string	"ptxas"
        /*0030*/ 	.string	"Cuda compilation tools, release 13.0, V13.0.88"
        /*0030*/ 	.string	"Build cuda_13.0.r13.0/compiler.36424714_0"
        /*0030*/ 	.string	"-arch sm_100 -m 64 "



//--------------------- .note.nv.cuinfo           --------------------------
	.section	.note.nv.cuinfo,"",@"SHT_NOTE"
	.sectionflags	@"SHF_NOTE_NV_CUINFO"
        /*0018*/ 	.short	0x0002
        /*001a*/ 	.short	0x0064
        /*001c*/ 	.short	0x0082
	.zero		2


//--------------------- .nv.info                  --------------------------
	.section	.nv.info,"",@"SHT_CUDA_INFO"
	.align	4


	//----- nvinfo : EIATTR_REGCOUNT
	.align		4
        /*0000*/ 	.byte	0x04, 0x2f
        /*0002*/ 	.short	(.L_3 - .L_2)
	.align		4
.L_2:
        /*0004*/ 	.word	index@(_Z20initializePopulationPdmiiS_)
        /*0008*/ 	.word	0x0000000e


	//----- nvinfo : EIATTR_FRAME_SIZE
	.align		4
.L_3:
        /*000c*/ 	.byte	0x04, 0x11
        /*000e*/ 	.short	(.L_5 - .L_4)
	.align		4
.L_4:
        /*0010*/ 	.word	index@(_Z20initializePopulationPdmiiS_)
        /*0014*/ 	.word	0x00000000


	//----- nvinfo : EIATTR_REGCOUNT
	.align		4
.L_5:
        /*0018*/ 	.byte	0x04, 0x2f
        /*001a*/ 	.short	(.L_7 - .L_6)
	.align		4
.L_6:
        /*001c*/ 	.word	index@(_Z7fitnessPdmiS_)
        /*0020*/ 	.word	0x00000020


	//----- nvinfo : EIATTR_FRAME_SIZE
	.align		4
.L_7:
        /*0024*/ 	.byte	0x04, 0x11
        /*0026*/ 	.short	(.L_9 - .L_8)
	.align		4
.L_8:
        /*0028*/ 	.word	index@($_Z7fitnessPdmiS_$__internal_trig_reduction_slowpathd)
        /*002c*/ 	.word	0x00000028


	//----- nvinfo : EIATTR_FRAME_SIZE
	.align		4
.L_9:
        /*0030*/ 	.byte	0x04, 0x11
        /*0032*/ 	.short	(.L_11 - .L_10)
	.align		4
.L_10:
        /*0034*/ 	.word	index@(_Z7fitnessPdmiS_)
        /*0038*/ 	.word	0x00000028


	//----- nvinfo : EIATTR_REGCOUNT
	.align		4
.L_11:
        /*003c*/ 	.byte	0x04, 0x2f
        /*003e*/ 	.short	(.L_13 - .L_12)
	.align		4
.L_12:
        /*0040*/ 	.word	index@(_Z12mutationRandPdS_miidPim)
        /*0044*/ 	.word	0x00000014


	//----- nvinfo : EIATTR_FRAME_SIZE
	.align		4
.L_13:
        /*0048*/ 	.byte	0x04, 0x11
        /*004a*/ 	.short	(.L_15 - .L_14)
	.align		4
.L_14:
        /*004c*/ 	.word	index@(_Z12mutationRandPdS_miidPim)
        /*0050*/ 	.word	0x00000000


	//----- nvinfo : EIATTR_MIN_STACK_SIZE
	.align		4
.L_15:
        /*0054*/ 	.byte	0x04, 0x12
        /*0056*/ 	.short	(.L_17 - .L_16)
	.align		4
.L_16:
        /*0058*/ 	.word	index@(_Z12mutationRandPdS_miidPim)
        /*005c*/ 	.word	0x00000000


	//----- nvinfo : EIATTR_MIN_STACK_SIZE
	.align		4
.L_17:
        /*0060*/ 	.byte	0x04, 0x12
        /*0062*/ 	.short	(.L_19 - .L_18)
	.align		4
.L_18:
        /*0064*/ 	.word	index@(_Z7fitnessPdmiS_)
        /*0068*/ 	.word	0x00000028


	//----- nvinfo : EIATTR_MIN_STACK_SIZE
	.align		4
.L_19:
        /*006c*/ 	.byte	0x04, 0x12
        /*006e*/ 	.short	(.L_21 - .L_20)
	.align		4
.L_20:
        /*0070*/ 	.word	index@(_Z20initializePopulationPdmiiS_)
        /*0074*/ 	.word	0x00000000
.L_21:


//--------------------- .nv.compat                --------------------------
	.section	.nv.compat,"",@"SHT_CUDA_COMPAT_INFO"
	.align	4
        /*0000*/ 	.byte	0x02, 0x09, 0x00, 0x00, 0x02, 0x02, 0x01, 0x00, 0x02, 0x05, 0x05, 0x00, 0x03, 0x07, 0x01, 0x01
        /*0010*/ 	.byte	0x02, 0x03, 0x00, 0x00, 0x02, 0x06, 0x01, 0x00, 0x04, 0x0b, 0x08, 0x00, 0x01, 0x00, 0x00, 0x00
        /*0020*/ 	.byte	0x00, 0x00, 0x00, 0x00


//--------------------- .nv.info._Z12mutationRandPdS_miidPim --------------------------
	.section	.nv.info._Z12mutationRandPdS_miidPim,"",@"SHT_CUDA_INFO"
	.sectionflags	@""
	.align	4


	//----- nvinfo : EIATTR_CUDA_API_VERSION
	.align		4
        /*0000*/ 	.byte	0x04, 0x37
        /*0002*/ 	.short	(.L_23 - .L_22)
.L_22:
        /*0004*/ 	.word	0x00000082


	//----- nvinfo : EIATTR_KPARAM_INFO
	.align		4
.L_23:
        /*0008*/ 	.byte	0x04, 0x17
        /*000a*/ 	.short	(.L_25 - .L_24)
.L_24:
        /*000c*/ 	.word	0x00000000
        /*0010*/ 	.short	0x0007
        /*0012*/ 	.short	0x0030
        /*0014*/ 	.byte	0x00, 0xf0, 0x21, 0x00


	//----- nvinfo : EIATTR_KPARAM_INFO
	.align		4
.L_25:
        /*0018*/ 	.byte	0x04, 0x17
        /*001a*/ 	.short	(.L_27 - .L_26)
.L_26:
        /*001c*/ 	.word	0x00000000
        /*0020*/ 	.short	0x0006
        /*0022*/ 	.short	0x0028
        /*0024*/ 	.byte	0x00, 0xf5, 0x21, 0x00


	//----- nvinfo : EIATTR_KPARAM_INFO
	.align		4
.L_27:
        /*0028*/ 	.byte	0x04, 0x17
        /*002a*/ 	.short	(.L_29 - .L_28)
.L_28:
        /*002c*/ 	.word	0x00000000
        /*0030*/ 	.short	0x0005
        /*0032*/ 	.short	0x0020
        /*0034*/ 	.byte	0x00, 0xf0, 0x21, 0x00


	//----- nvinfo : EIATTR_KPARAM_INFO
	.align		4
.L_29:
        /*0038*/ 	.byte	0x04, 0x17
        /*003a*/ 	.short	(.L_31 - .L_30)
.L_30:
        /*003c*/ 	.word	0x00000000
        /*0040*/ 	.short	0x0004
        /*0042*/ 	.short	0x001c
        /*0044*/ 	.byte	0x00, 0xf0, 0x11, 0x00


	//----- nvinfo : EIATTR_KPARAM_INFO
	.align		4
.L_31:
        /*0048*/ 	.byte	0x04, 0x17
        /*004a*/ 	.short	(.L_33 - .L_32)
.L_32:
        /*004c*/ 	.word	0x00000000
        /*0050*/ 	.short	0x0003
        /*0052*/ 	.short	0x0018
        /*0054*/ 	.byte	0x00, 0xf0, 0x11, 0x00


	//----- nvinfo : EIATTR_KPARAM_INFO
	.align		4
.L_33:
        /*0058*/ 	.byte	0x04, 0x17
        /*005a*/ 	.short	(.L_35 - .L_34)
.L_34:
        /*005c*/ 	.word	0x00000000
        /*0060*/ 	.short	0x0002
        /*0062*/ 	.short	0x0010
        /*0064*/ 	.byte	0x00, 0xf0, 0x21, 0x00


	//----- nvinfo : EIATTR_KPARAM_INFO
	.align		4
.L_35:
        /*0068*/ 	.byte	0x04, 0x17
        /*006a*/ 	.short	(.L_37 - .L_36)
.L_36:
        /*006c*/ 	.word	0x00000000
        /*0070*/ 	.short	0x0001
        /*0072*/ 	.short	0x0008
        /*0074*/ 	.byte	0x00, 0xf5, 0x21, 0x00


	//----- nvinfo : EIATTR_KPARAM_INFO
	.align		4
.L_37:
        /*0078*/ 	.byte	0x04, 0x17
        /*007a*/ 	.short	(.L_39 - .L_38)
.L_38:
        /*007c*/ 	.word	0x00000000
        /*0080*/ 	.short	0x0000
        /*0082*/ 	.short	0x0000
        /*0084*/ 	.byte	0x00, 0xf5, 0x21, 0x00


	//----- nvinfo : EIATTR_SPARSE_MMA_MASK
	.align		4
.L_39:
        /*0088*/ 	.byte	0x03, 0x50
        /*008a*/ 	.short	0x0000


	//----- nvinfo : EIATTR_MAXREG_COUNT
	.align		4
        /*008c*/ 	.byte	0x03, 0x1b
        /*008e*/ 	.short	0x00ff


	//----- nvinfo : EIATTR_NUM_BARRIERS
	.align		4
        /*0090*/ 	.byte	0x02, 0x4c
        /*0092*/ 	.byte	0x01
	.zero		1


	//----- nvinfo : EIATTR_MERCURY_ISA_VERSION
	.align		4
        /*0094*/ 	.byte	0x03, 0x5f
        /*0096*/ 	.short	0x0101


	//----- nvinfo : EIATTR_VRC_CTA_INIT_COUNT
	.align		4
        /*0098*/ 	.byte	0x02, 0x4a
	.zero		1
	.zero		1


	//----- nvinfo : EIATTR_EXIT_INSTR_OFFSETS
	.align		4
        /*009c*/ 	.byte	0x04, 0x1c
        /*009e*/ 	.short	(.L_41 - .L_40)


	//   ....[0]....
.L_40:
        /*00a0*/ 	.word	0x00000410


	//----- nvinfo : EIATTR_CRS_STACK_SIZE
	.align		4
.L_41:
        /*00a4*/ 	.byte	0x04, 0x1e
        /*00a6*/ 	.short	(.L_43 - .L_42)
.L_42:
        /*00a8*/ 	.word	0x00000000


	//----- nvinfo : EIATTR_CBANK_PARAM_SIZE
	.align		4
.L_43:
        /*00ac*/ 	.byte	0x03, 0x19
        /*00ae*/ 	.short	0x0038


	//----- nvinfo : EIATTR_PARAM_CBANK
	.align		4
        /*00b0*/ 	.byte	0x04, 0x0a
        /*00b2*/ 	.short	(.L_45 - .L_44)
	.align		4
.L_44:
        /*00b4*/ 	.word	index@(.nv.constant0._Z12mutationRandPdS_miidPim)
        /*00b8*/ 	.short	0x0380
        /*00ba*/ 	.short	0x0038


	//----- nvinfo : EIATTR_SW_WAR
	.align		4
.L_45:
        /*00bc*/ 	.byte	0x04, 0x36
        /*00be*/ 	.short	(.L_47 - .L_46)
.L_46:
        /*00c0*/ 	.word	0x00000008
.L_47:


//--------------------- .nv.info._Z7fitnessPdmiS_ --------------------------
	.section	.nv.info._Z7fitnessPdmiS_,"",@"SHT_CUDA_INFO"
	.sectionflags	@""
	.align	4


	//----- nvinfo : EIATTR_CUDA_API_VERSION
	.align		4
        /*0000*/ 	.byte	0x04, 0x37
        /*0002*/ 	.short	(.L_49 - .L_48)
.L_48:
        /*0004*/ 	.word	0x00000082


	//----- nvinfo : EIATTR_KPARAM_INFO
	.align		4
.L_49:
        /*0008*/ 	.byte	0x04, 0x17
        /*000a*/ 	.short	(.L_51 - .L_50)
.L_50:
        /*000c*/ 	.word	0x00000000
        /*0010*/ 	.short	0x0003
        /*0012*/ 	.short	0x0018
        /*0014*/ 	.byte	0x00, 0xf5, 0x21, 0x00


	//----- nvinfo : EIATTR_KPARAM_INFO
	.align		4
.L_51:
        /*0018*/ 	.byte	0x04, 0x17
        /*001a*/ 	.short	(.L_53 - .L_52)
.L_52:
        /*001c*/ 	.word	0x00000000
        /*0020*/ 	.short	0x0002
        /*0022*/ 	.short	0x0010
        /*0024*/ 	.byte	0x00, 0xf0, 0x11, 0x00


	//----- nvinfo : EIATTR_KPARAM_INFO
	.align		4
.L_53:
        /*0028*/ 	.byte	0x04, 0x17
        /*002a*/ 	.short	(.L_55 - .L_54)
.L_54:
        /*002c*/ 	.word	0x00000000
        /*0030*/ 	.short	0x0001
        /*0032*/ 	.short	0x0008
        /*0034*/ 	.byte	0x00, 0xf0, 0x21, 0x00


	//----- nvinfo : EIATTR_KPARAM_INFO
	.align		4
.L_55:
        /*0038*/ 	.byte	0x04, 0x17
        /*003a*/ 	.short	(.L_57 - .L_56)
.L_56:
        /*003c*/ 	.word	0x00000000
        /*0040*/ 	.short	0x0000
        /*0042*/ 	.short	0x0000
        /*0044*/ 	.byte	0x00, 0xf5, 0x21, 0x00


	//----- nvinfo : EIATTR_SPARSE_MMA_MASK
	.align		4
.L_57:
        /*0048*/ 	.byte	0x03, 0x50
        /*004a*/ 	.short	0x0000


	//----- nvinfo : EIATTR_MAXREG_COUNT
	.align		4
        /*004c*/ 	.byte	0x03, 0x1b
        /*004e*/ 	.short	0x00ff


	//----- nvinfo : EIATTR_NUM_BARRIERS
	.align		4
        /*0050*/ 	.byte	0x02, 0x4c
        /*0052*/ 	.byte	0x01
	.zero		1


	//----- nvinfo : EIATTR_MERCURY_ISA_VERSION
	.align		4
        /*0054*/ 	.byte	0x03, 0x5f
        /*0056*/ 	.short	0x0101


	//----- nvinfo : EIATTR_VRC_CTA_INIT_COUNT
	.align		4
        /*0058*/ 	.byte	0x02, 0x4a
	.zero		1
	.zero		1


	//----- nvinfo : EIATTR_EXIT_INSTR_OFFSETS
	.align		4
        /*005c*/ 	.byte	0x04, 0x1c
        /*005e*/ 	.short	(.L_59 - .L_58)


	//   ....[0]....
.L_58:
        /*0060*/ 	.word	0x000008e0


	//----- nvinfo : EIATTR_CRS_STACK_SIZE
	.align		4
.L_59:
        /*0064*/ 	.byte	0x04, 0x1e
        /*0066*/ 	.short	(.L_61 - .L_60)
.L_60:
        /*0068*/ 	.word	0x00000000


	//----- nvinfo : EIATTR_CBANK_PARAM_SIZE
	.align		4
.L_61:
        /*006c*/ 	.byte	0x03, 0x19
        /*006e*/ 	.short	0x0020


	//----- nvinfo : EIATTR_PARAM_CBANK
	.align		4
        /*0070*/ 	.byte	0x04, 0x0a
        /*0072*/ 	.short	(.L_63 - .L_62)
	.align		4
.L_62:
        /*0074*/ 	.word	index@(.nv.constant0._Z7fitnessPdmiS_)
        /*0078*/ 	.short	0x0380
        /*007a*/ 	.short	0x0020


	//----- nvinfo : EIATTR_SW_WAR
	.align		4
.L_63:
        /*007c*/ 	.byte	0x04, 0x36
        /*007e*/ 	.short	(.L_65 - .L_64)
.L_64:
        /*0080*/ 	.word	0x00000008
.L_65:


//--------------------- .nv.info._Z20initializePopulationPdmiiS_ --------------------------
	.section	.nv.info._Z20initializePopulationPdmiiS_,"",@"SHT_CUDA_INFO"
	.sectionflags	@""
	.align	4


	//----- nvinfo : EIATTR_CUDA_API_VERSION
	.align		4
        /*0000*/ 	.byte	0x04, 0x37
        /*0002*/ 	.short	(.L_67 - .L_66)
.L_66:
        /*0004*/ 	.word	0x00000082


	//----- nvinfo : EIATTR_KPARAM_INFO
	.align		4
.L_67:
        /*0008*/ 	.byte	0x04, 0x17
        /*000a*/ 	.short	(.L_69 - .L_68)
.L_68:
        /*000c*/ 	.word	0x00000000
        /*0010*/ 	.short	0x0004
        /*0012*/ 	.short	0x0018
        /*0014*/ 	.byte	0x00, 0xf5, 0x21, 0x00


	//----- nvinfo : EIATTR_KPARAM_INFO
	.align		4
.L_69:
        /*0018*/ 	.byte	0x04, 0x17
        /*001a*/ 	.short	(.L_71 - .L_70)
.L_70:
        /*001c*/ 	.word	0x00000000
        /*0020*/ 	.short	0x0003
        /*0022*/ 	.short	0x0014
        /*0024*/ 	.byte	0x00, 0xf0, 0x11, 0x00


	//----- nvinfo : EIATTR_KPARAM_INFO
	.align		4
.L_71:
        /*0028*/ 	.byte	0x04, 0x17
        /*002a*/ 	.short	(.L_73 - .L_72)
.L_72:
        /*002c*/ 	.word	0x00000000
        /*0030*/ 	.short	0x0002
        /*0032*/ 	.short	0x0010
        /*0034*/ 	.byte	0x00, 0xf0, 0x11, 0x00


	//----- nvinfo : EIATTR_KPARAM_INFO
	.align		4
.L_73:
        /*0038*/ 	.byte	0x04, 0x17
        /*003a*/ 	.short	(.L_75 - .L_74)
.L_74:
        /*003c*/ 	.word	0x00000000
        /*0040*/ 	.short	0x0001
        /*0042*/ 	.short	0x0008
        /*0044*/ 	.byte	0x00, 0xf0, 0x21, 0x00


	//----- nvinfo : EIATTR_KPARAM_INFO
	.align		4
.L_75:
        /*0048*/ 	.byte	0x04, 0x17
        /*004a*/ 	.short	(.L_77 - .L_76)
.L_76:
        /*004c*/ 	.word	0x00000000
        /*0050*/ 	.short	0x0000
        /*0052*/ 	.short	0x0000
        /*0054*/ 	.byte	0x00, 0xf5, 0x21, 0x00


	//----- nvinfo : EIATTR_SPARSE_MMA_MASK
	.align		4
.L_77:
        /*0058*/ 	.byte	0x03, 0x50
        /*005a*/ 	.short	0x0000


	//----- nvinfo : EIATTR_MAXREG_COUNT
	.align		4
        /*005c*/ 	.byte	0x03, 0x1b
        /*005e*/ 	.short	0x00ff


	//----- nvinfo : EIATTR_MERCURY_ISA_VERSION
	.align		4
        /*0060*/ 	.byte	0x03, 0x5f
        /*0062*/ 	.short	0x0101


	//----- nvinfo : EIATTR_VRC_CTA_INIT_COUNT
	.align		4
        /*0064*/ 	.byte	0x02, 0x4a
	.zero		1
	.zero		1


	//----- nvinfo : EIATTR_EXIT_INSTR_OFFSETS
	.align		4
        /*0068*/ 	.byte	0x04, 0x1c
        /*006a*/ 	.short	(.L_79 - .L_78)


	//   ....[0]....
.L_78:
        /*006c*/ 	.word	0x000000a0


	//   ....[1]....
        /*0070*/ 	.word	0x000001d0


	//----- nvinfo : EIATTR_CBANK_PARAM_SIZE
	.align		4
.L_79:
        /*0074*/ 	.byte	0x03, 0x19
        /*0076*/ 	.short	0x0020


	//----- nvinfo : EIATTR_PARAM_CBANK
	.align		4
        /*0078*/ 	.byte	0x04, 0x0a
        /*007a*/ 	.short	(.L_81 - .L_80)
	.align		4
.L_80:
        /*007c*/ 	.word	index@(.nv.constant0._Z20initializePopulationPdmiiS_)
        /*0080*/ 	.short	0x0380
        /*0082*/ 	.short	0x0020


	//----- nvinfo : EIATTR_SW_WAR
	.align		4
.L_81:
        /*0084*/ 	.byte	0x04, 0x36
        /*0086*/ 	.short	(.L_83 - .L_82)
.L_82:
        /*0088*/ 	.word	0x00000008
.L_83:


//--------------------- .nv.callgraph             --------------------------
	.section	.nv.callgraph,"",@"SHT_CUDA_CALLGRAPH"
	.align	4
	.sectionentsize	8
	.align		4
        /*0000*/ 	.word	0x00000000
	.align		4
        /*0004*/ 	.word	0xffffffff
	.align		4
        /*0008*/ 	.word	0x00000000
	.align		4
        /*000c*/ 	.word	0xfffffffe
	.align		4
        /*0010*/ 	.word	0x00000000
	.align		4
        /*0014*/ 	.word	0xfffffffd
	.align		4
        /*0018*/ 	.word	0x00000000
	.align		4
        /*001c*/ 	.word	0xfffffffc


//--------------------- .nv.constant4             --------------------------
	.section	.nv.constant4,"a",@progbits
	.align	8
	.align		8
.nv.constant4:
        /*0000*/ 	.dword	__cudart_i2opi_d
	.align		8
        /*0008*/ 	.dword	__cudart_sin_cos_coeffs


//--------------------- .text._Z12mutationRandPdS_miidPim --------------------------
	.section	.text._Z12mutationRandPdS_miidPim,"ax",@progbits
	.align	128
        .global         _Z12mutationRandPdS_miidPim
        .type           _Z12mutationRandPdS_miidPim,@function
        .size           _Z12mutationRandPdS_miidPim,(.L_x_17 - _Z12mutationRandPdS_miidPim)
        .other          _Z12mutationRandPdS_miidPim,@"STO_CUDA_ENTRY STV_DEFAULT"
_Z12mutationRandPdS_miidPim:
.text._Z12mutationRandPdS_miidPim:
[----:B------:R-:W-:Y:S01]  /*0000*/  LDC R1, c[0x0][0x37c] ;  /* 0x0000df00ff017b82 */ /* 0x000fe20000000800 */
[----:B------:R-:W0:Y:S01]  /*0010*/  S2R R0, SR_CTAID.X ;  /* 0x0000000000007919 */ /* 0x000e220000002500 */
[----:B------:R-:W0:Y:S01]  /*0020*/  LDCU UR4, c[0x0][0x360] ;  /* 0x00006c00ff0477ac */ /* 0x000e220008000800 */
[----:B------:R-:W-:Y:S01]  /*0030*/  BSSY.RECONVERGENT B0, `(.L_x_0) ;  /* 0x000003c000007945 */ /* 0x000fe20003800200 */
[----:B------:R-:W0:Y:S02]  /*0040*/  S2R R3, SR_TID.X ;  /* 0x0000000000037919 */ /* 0x000e240000002100 */
[----:B0-----:R-:W-:Y:S01]  /*0050*/  IMAD R3, R0, UR4, R3 ;  /* 0x0000000400037c24 */ /* 0x001fe2000f8e0203 */
[----:B------:R-:W0:Y:S04]  /*0060*/  LDCU.64 UR4, c[0x0][0x398] ;  /* 0x00007300ff0477ac */ /* 0x000e280008000a00 */
[----:B------:R-:W-:-:S13]  /*0070*/  ISETP.GT.AND P0, PT, R3, 0x63, PT ;  /* 0x000000630300780c */ /* 0x000fda0003f04270 */
[C---:B------:R-:W-:Y:S01]  /*0080*/  @P0 IMAD R3, R0.reuse, -0x64, R3 ;  /* 0xffffff9c00030824 */ /* 0x040fe200078e0203 */
[----:B0-----:R-:W-:-:S04]  /*0090*/  ISETP.GE.AND P0, PT, R0, UR5, PT ;  /* 0x0000000500007c0c */ /* 0x001fc8000bf06270 */
[----:B------:R-:W-:-:S13]  /*00a0*/  ISETP.GE.OR P0, PT, R3, UR4, P0 ;  /* 0x0000000403007c0c */ /* 0x000fda0008706670 */
[----:B------:R-:W-:Y:S05]  /*00b0*/  @P0 BRA `(.L_x_1) ;  /* 0x0000000000cc0947 */ /* 0x000fea0003800000 */
[----:B------:R-:W0:Y:S01]  /*00c0*/  LDC.64 R6, c[0x0][0x3a8] ;  /* 0x0000ea00ff067b82 */ /* 0x000e220000000a00 */
[----:B------:R-:W1:Y:S01]  /*00d0*/  LDCU.64 UR6, c[0x0][0x3b0] ;  /* 0x00007600ff0677ac */ /* 0x000e620008000a00 */
[----:B------:R-:W-:Y:S01]  /*00e0*/  SHF.R.S32.HI R2, RZ, 0x1f, R3 ;  /* 0x0000001fff027819 */ /* 0x000fe20000011403 */
[----:B------:R-:W2:Y:S04]  /*00f0*/  LDCU.64 UR4, c[0x0][0x358] ;  /* 0x00006b00ff0477ac */ /* 0x000ea80008000a00 */
[----:B-1----:R-:W-:-:S04]  /*0100*/  IMAD R4, R2, UR6, RZ ;  /* 0x0000000602047c24 */ /* 0x002fc8000f8e02ff */
[C---:B------:R-:W-:Y:S02]  /*0110*/  IMAD R5, R3.reuse, UR7, R4 ;  /* 0x0000000703057c24 */ /* 0x040fe4000f8e0204 */
[----:B0-----:R-:W-:Y:S01]  /*0120*/  IMAD.WIDE.U32 R6, R3, UR6, R6 ;  /* 0x0000000603067c25 */ /* 0x001fe2000f8e0006 */
[----:B------:R-:W0:Y:S04]  /*0130*/  LDCU.64 UR6, c[0x0][0x390] ;  /* 0x00007200ff0677ac */ /* 0x000e280008000a00 */
[----:B------:R-:W-:Y:S02]  /*0140*/  IADD3 R7, PT, PT, R7, R5, RZ ;  /* 0x0000000507077210 */ /* 0x000fe40007ffe0ff */
[----:B------:R-:W1:Y:S03]  /*0150*/  LDC.64 R4, c[0x0][0x380] ;  /* 0x0000e000ff047b82 */ /* 0x000e660000000a00 */
[----:B--2---:R-:W2:Y:S04]  /*0160*/  LDG.E R9, desc[UR4][R6.64+0x4] ;  /* 0x0000040406097981 */ /* 0x004ea8000c1e1900 */
[----:B------:R-:W3:Y:S04]  /*0170*/  LDG.E R11, desc[UR4][R6.64+0x8] ;  /* 0x00000804060b7981 */ /* 0x000ee8000c1e1900 */
[----:B------:R1:W4:Y:S01]  /*0180*/  LDG.E R13, desc[UR4][R6.64] ;  /* 0x00000004060d7981 */ /* 0x000322000c1e1900 */
[----:B--2---:R-:W-:-:S02]  /*0190*/  SHF.R.S32.HI R8, RZ, 0x1f, R9 ;  /* 0x0000001fff087819 */ /* 0x004fc40000011409 */
[----:B---3--:R-:W-:-:S03]  /*01a0*/  SHF.R.S32.HI R10, RZ, 0x1f, R11 ;  /* 0x0000001fff0a7819 */ /* 0x008fc6000001140b */
[----:B0-----:R-:W-:Y:S02]  /*01b0*/  IMAD R8, R8, UR6, RZ ;  /* 0x0000000608087c24 */ /* 0x001fe4000f8e02ff */
[----:B-1----:R-:W-:-:S04]  /*01c0*/  IMAD.WIDE.U32 R6, R11, UR6, R4 ;  /* 0x000000060b067c25 */ /* 0x002fc8000f8e0004 */
[----:B------:R-:W-:Y:S01]  /*01d0*/  IMAD R12, R10, UR6, RZ ;  /* 0x000000060a0c7c24 */ /* 0x000fe2000f8e02ff */
[----:B----4-:R-:W-:Y:S01]  /*01e0*/  SHF.R.S32.HI R10, RZ, 0x1f, R13 ;  /* 0x0000001fff0a7819 */ /* 0x010fe2000001140d */
[C---:B------:R-:W-:Y:S02]  /*01f0*/  IMAD R15, R9.reuse, UR7, R8 ;  /* 0x00000007090f7c24 */ /* 0x040fe4000f8e0208 */
[----:B------:R-:W-:-:S04]  /*0200*/  IMAD.WIDE.U32 R8, R9, UR6, R4 ;  /* 0x0000000609087c25 */ /* 0x000fc8000f8e0004 */
[----:B------:R-:W-:Y:S01]  /*0210*/  IMAD R17, R11, UR7, R12 ;  /* 0x000000070b117c24 */ /* 0x000fe2000f8e020c */
[----:B------:R-:W-:Y:S01]  /*0220*/  IADD3 R9, PT, PT, R9, R15, RZ ;  /* 0x0000000f09097210 */ /* 0x000fe20007ffe0ff */
[----:B------:R-:W-:Y:S01]  /*0230*/  IMAD R10, R10, UR6, RZ ;  /* 0x000000060a0a7c24 */ /* 0x000fe2000f8e02ff */
[----:B------:R-:W0:Y:S01]  /*0240*/  LDC.64 R14, c[0x0][0x3a0] ;  /* 0x0000e800ff0e7b82 */ /* 0x000e220000000a00 */
[----:B------:R-:W-:Y:S01]  /*0250*/  IMAD.WIDE.U32 R4, R13, UR6, R4 ;  /* 0x000000060d047c25 */ /* 0x000fe2000f8e0004 */
[----:B------:R-:W-:-:S03]  /*0260*/  IADD3 R11, PT, PT, R7, R17, RZ ;  /* 0x00000011070b7210 */ /* 0x000fc60007ffe0ff */
[----:B------:R-:W-:Y:S01]  /*0270*/  IMAD R13, R13, UR7, R10 ;  /* 0x000000070d0d7c24 */ /* 0x000fe2000f8e020a */
[----:B------:R-:W-:Y:S01]  /*0280*/  MOV R10, R6 ;  /* 0x00000006000a7202 */ /* 0x000fe20000000f00 */
[----:B------:R-:W-:-:S03]  /*0290*/  IMAD.WIDE.U32 R6, R0, 0x8, R8 ;  /* 0x0000000800067825 */ /* 0x000fc600078e0008 */
[----:B------:R-:W-:Y:S01]  /*02a0*/  IADD3 R5, PT, PT, R5, R13, RZ ;  /* 0x0000000d05057210 */ /* 0x000fe20007ffe0ff */
[C---:B------:R-:W-:Y:S01]  /*02b0*/  IMAD.WIDE.U32 R8, R0.reuse, 0x8, R10 ;  /* 0x0000000800087825 */ /* 0x040fe200078e000a */
[----:B------:R-:W1:Y:S01]  /*02c0*/  LDC.64 R12, c[0x0][0x388] ;  /* 0x0000e200ff0c7b82 */ /* 0x000e620000000a00 */
[----:B------:R-:W2:Y:S02]  /*02d0*/  LDG.E.64 R6, desc[UR4][R6.64] ;  /* 0x0000000406067981 */ /* 0x000ea4000c1e1b00 */
[----:B------:R-:W-:Y:S02]  /*02e0*/  IMAD.WIDE.U32 R4, R0, 0x8, R4 ;  /* 0x0000000800047825 */ /* 0x000fe400078e0004 */
[----:B------:R-:W2:Y:S04]  /*02f0*/  LDG.E.64 R8, desc[UR4][R8.64] ;  /* 0x0000000408087981 */ /* 0x000ea8000c1e1b00 */
[----:B------:R-:W0:Y:S01]  /*0300*/  LDG.E.64 R4, desc[UR4][R4.64] ;  /* 0x0000000404047981 */ /* 0x000e22000c1e1b00 */
[----:B------:R-:W-:-:S02]  /*0310*/  IMAD R2, R2, UR6, RZ ;  /* 0x0000000602027c24 */ /* 0x000fc4000f8e02ff */
[----:B-1----:R-:W-:-:S04]  /*0320*/  IMAD.WIDE.U32 R12, R3, UR6, R12 ;  /* 0x00000006030c7c25 */ /* 0x002fc8000f8e000c */
[----:B------:R-:W-:-:S05]  /*0330*/  IMAD R3, R3, UR7, R2 ;  /* 0x0000000703037c24 */ /* 0x000fca000f8e0202 */
[----:B------:R-:W-:-:S03]  /*0340*/  IADD3 R13, PT, PT, R13, R3, RZ ;  /* 0x000000030d0d7210 */ /* 0x000fc60007ffe0ff */
[----:B------:R-:W-:Y:S01]  /*0350*/  IMAD.WIDE.U32 R2, R0, 0x8, R12 ;  /* 0x0000000800027825 */ /* 0x000fe200078e000c */
[----:B--2---:R-:W-:-:S08]  /*0360*/  DADD R10, R6, -R8 ;  /* 0x00000000060a7229 */ /* 0x004fd00000000808 */
[----:B0-----:R-:W-:-:S08]  /*0370*/  DFMA R10, R10, R14, R4 ;  /* 0x0000000e0a0a722b */ /* 0x001fd00000000004 */
[C---:B------:R-:W-:Y:S02]  /*0380*/  DSETP.GT.AND P0, PT, R10.reuse, 2, PT ;  /* 0x400000000a00742a */ /* 0x040fe40003f04000 */
[----:B------:R-:W-:-:S04]  /*0390*/  DSETP.GEU.AND P1, PT, R10, -1, PT ;  /* 0xbff000000a00742a */ /* 0x000fc80003f2e000 */
[----:B------:R-:W-:Y:S02]  /*03a0*/  FSEL R4, R10, RZ, !P0 ;  /* 0x000000ff0a047208 */ /* 0x000fe40004000000 */
[----:B------:R-:W-:Y:S02]  /*03b0*/  FSEL R10, R11, 2, !P0 ;  /* 0x400000000b0a7808 */ /* 0x000fe40004000000 */
[----:B------:R-:W-:Y:S02]  /*03c0*/  FSEL R4, R4, RZ, P1 ;  /* 0x000000ff04047208 */ /* 0x000fe40000800000 */
[----:B------:R-:W-:-:S05]  /*03d0*/  FSEL R5, R10, -1.875, P1 ;  /* 0xbff000000a057808 */ /* 0x000fca0000800000 */
[----:B------:R0:W-:Y:S02]  /*03e0*/  STG.E.64 desc[UR4][R2.64], R4 ;  /* 0x0000000402007986 */ /* 0x0001e4000c101b04 */
.L_x_1:
[----:B------:R-:W-:Y:S05]  /*03f0*/  BSYNC.RECONVERGENT B0 ;  /* 0x0000000000007941 */ /* 0x000fea0003800200 */
.L_x_0:
[----:B------:R-:W-:Y:S06]  /*0400*/  BAR.SYNC.DEFER_BLOCKING 0x0 ;  /* 0x0000000000007b1d */ /* 0x000fec0000010000 */
[----:B------:R-:W-:Y:S05]  /*0410*/  EXIT ;  /* 0x000000000000794d */ /* 0x000fea0003800000 */
.L_x_2:
[----:B------:R-:W-:-:S00]  /*0420*/  BRA `(.L_x_2) ;  /* 0xfffffffc00fc7947 */ /* 0x000fc0000383ffff */
[----:B------:R-:W-:-:S00]  /*0430*/  NOP ;  /* 0x0000000000007918 */ /* 0x000fc00000000000 */
        /* <DEDUP_REMOVED lines=12> */
.L_x_17:


//--------------------- .text._Z7fitnessPdmiS_    --------------------------
	.section	.text._Z7fitnessPdmiS_,"ax",@progbits
	.align	128
        .global         _Z7fitnessPdmiS_
        .type           _Z7fitnessPdmiS_,@function
        .size           _Z7fitnessPdmiS_,(.L_x_16 - _Z7fitnessPdmiS_)
        .other          _Z7fitnessPdmiS_,@"STO_CUDA_ENTRY STV_DEFAULT"
_Z7fitnessPdmiS_:
.text._Z7fitnessPdmiS_:
[----:B------:R-:W0:Y:S01]  /*0000*/  LDC R1, c[0x0][0x37c] ;  /* 0x0000df00ff017b82 */ /* 0x000e220000000800 */
[----:B------:R-:W1:Y:S07]  /*0010*/  S2R R0, SR_TID.X ;  /* 0x0000000000007919 */ /* 0x000e6e0000002100 */
[----:B------:R-:W1:Y:S01]  /*0020*/  S2UR UR4, SR_CTAID.X ;  /* 0x00000000000479c3 */ /* 0x000e620000002500 */
[----:B------:R-:W2:Y:S01]  /*0030*/  LDCU.64 UR6, c[0x0][0x388] ;  /* 0x00007100ff0677ac */ /* 0x000ea20008000a00 */
[----:B0-----:R-:W-:-:S06]  /*0040*/  VIADD R1, R1, 0xffffffd8 ;  /* 0xffffffd801017836 */ /* 0x001fcc0000000000 */
[----:B------:R-:W1:Y:S08]  /*0050*/  LDC R5, c[0x0][0x360] ;  /* 0x0000d800ff057b82 */ /* 0x000e700000000800 */
[----:B------:R-:W2:Y:S01]  /*0060*/  LDC.64 R2, c[0x0][0x380] ;  /* 0x0000e000ff027b82 */ /* 0x000ea20000000a00 */
[----:B-1----:R-:W-:Y:S01]  /*0070*/  IMAD R5, R5, UR4, R0 ;  /* 0x0000000405057c24 */ /* 0x002fe2000f8e0200 */
[----:B------:R-:W0:Y:S04]  /*0080*/  LDCU.64 UR4, c[0x0][0x358] ;  /* 0x00006b00ff0477ac */ /* 0x000e280008000a00 */
[----:B------:R-:W-:Y:S01]  /*0090*/  SHF.R.S32.HI R0, RZ, 0x1f, R5 ;  /* 0x0000001fff007819 */ /* 0x000fe20000011405 */
[----:B--2---:R-:W-:-:S04]  /*00a0*/  IMAD.WIDE.U32 R2, R5, UR6, R2 ;  /* 0x0000000605027c25 */ /* 0x004fc8000f8e0002 */
[----:B------:R-:W-:-:S04]  /*00b0*/  IMAD R4, R0, UR6, RZ ;  /* 0x0000000600047c24 */ /* 0x000fc8000f8e02ff */
[----:B------:R-:W-:-:S04]  /*00c0*/  IMAD R7, R5, UR7, R4 ;  /* 0x0000000705077c24 */ /* 0x000fc8000f8e0204 */
[----:B------:R-:W-:-:S05]  /*00d0*/  IMAD.IADD R3, R3, 0x1, R7 ;  /* 0x0000000103037824 */ /* 0x000fca00078e0207 */
[----:B0-----:R-:W2:Y:S01]  /*00e0*/  LDG.E.64 R6, desc[UR4][R2.64] ;  /* 0x0000000402067981 */ /* 0x001ea2000c1e1b00 */
[----:B------:R-:W-:Y:S01]  /*00f0*/  UMOV UR6, 0x54442d18 ;  /* 0x54442d1800067882 */ /* 0x000fe20000000000 */
[----:B------:R-:W-:Y:S01]  /*0100*/  UMOV UR7, 0x402921fb ;  /* 0x402921fb00077882 */ /* 0x000fe20000000000 */
[----:B------:R-:W-:Y:S01]  /*0110*/  BSSY.RECONVERGENT B0, `(.L_x_3) ;  /* 0x000001a000007945 */ /* 0x000fe20003800200 */
[----:B--2---:R-:W-:-:S08]  /*0120*/  DMUL R18, R6, UR6 ;  /* 0x0000000606127c28 */ /* 0x004fd00008000000 */
[----:B------:R-:W-:-:S14]  /*0130*/  DSETP.NEU.AND P0, PT, |R18|, +INF , PT ;  /* 0x7ff000001200742a */ /* 0x000fdc0003f0d200 */
[----:B------:R-:W-:Y:S01]  /*0140*/  @!P0 DMUL R20, RZ, R18 ;  /* 0x00000012ff148228 */ /* 0x000fe20000000000 */
[----:B------:R-:W-:Y:S01]  /*0150*/  @!P0 IMAD.MOV.U32 R4, RZ, RZ, RZ ;  /* 0x000000ffff048224 */ /* 0x000fe200078e00ff */
[----:B------:R-:W-:Y:S09]  /*0160*/  @!P0 BRA `(.L_x_4) ;  /* 0x0000000000508947 */ /* 0x000ff20003800000 */
[----:B------:R-:W-:Y:S01]  /*0170*/  UMOV UR6, 0x6dc9c883 ;  /* 0x6dc9c88300067882 */ /* 0x000fe20000000000 */
[----:B------:R-:W-:Y:S01]  /*0180*/  UMOV UR7, 0x3fe45f30 ;  /* 0x3fe45f3000077882 */ /* 0x000fe20000000000 */
[C---:B------:R-:W-:Y:S02]  /*0190*/  DSETP.GE.AND P0, PT, |R18|.reuse, 2.14748364800000000000e+09, PT ;  /* 0x41e000001200742a */ /* 0x040fe40003f06200 */
[----:B------:R-:W-:Y:S01]  /*01a0*/  DMUL R8, R18, UR6 ;  /* 0x0000000612087c28 */ /* 0x000fe20008000000 */
[----:B------:R-:W-:Y:S01]  /*01b0*/  UMOV UR6, 0x54442d18 ;  /* 0x54442d1800067882 */ /* 0x000fe20000000000 */
[----:B------:R-:W-:-:S04]  /*01c0*/  UMOV UR7, 0x3ff921fb ;  /* 0x3ff921fb00077882 */ /* 0x000fc80000000000 */
[----:B------:R-:W0:Y:S08]  /*01d0*/  F2I.F64 R4, R8 ;  /* 0x0000000800047311 */ /* 0x000e300000301100 */
[----:B0-----:R-:W0:Y:S02]  /*01e0*/  I2F.F64 R20, R4 ;  /* 0x0000000400147312 */ /* 0x001e240000201c00 */
[----:B0-----:R-:W-:Y:S01]  /*01f0*/  DFMA R10, R20, -UR6, R18 ;  /* 0x80000006140a7c2b */ /* 0x001fe20008000012 */
[----:B------:R-:W-:Y:S01]  /*0200*/  UMOV UR6, 0x33145c00 ;  /* 0x33145c0000067882 */ /* 0x000fe20000000000 */
[----:B------:R-:W-:-:S06]  /*0210*/  UMOV UR7, 0x3c91a626 ;  /* 0x3c91a62600077882 */ /* 0x000fcc0000000000 */
[----:B------:R-:W-:Y:S01]  /*0220*/  DFMA R10, R20, -UR6, R10 ;  /* 0x80000006140a7c2b */ /* 0x000fe2000800000a */
[----:B------:R-:W-:Y:S01]  /*0230*/  UMOV UR6, 0x252049c0 ;  /* 0x252049c000067882 */ /* 0x000fe20000000000 */
[----:B------:R-:W-:-:S06]  /*0240*/  UMOV UR7, 0x397b839a ;  /* 0x397b839a00077882 */ /* 0x000fcc0000000000 */
[----:B------:R-:W-:Y:S01]  /*0250*/  DFMA R20, R20, -UR6, R10 ;  /* 0x8000000614147c2b */ /* 0x000fe2000800000a */
[----:B------:R-:W-:Y:S10]  /*0260*/  @!P0 BRA `(.L_x_4) ;  /* 0x0000000000108947 */ /* 0x000ff40003800000 */
[----:B------:R-:W-:Y:S01]  /*0270*/  IMAD.MOV.U32 R4, RZ, RZ, R18 ;  /* 0x000000ffff047224 */ /* 0x000fe200078e0012 */
[----:B------:R-:W-:-:S07]  /*0280*/  MOV R18, 0x2a0 ;  /* 0x000002a000127802 */ /* 0x000fce0000000f00 */
[----:B------:R-:W-:Y:S05]  /*0290*/  CALL.REL.NOINC `($_Z7fitnessPdmiS_$__internal_trig_reduction_slowpathd) ;  /* 0x0000000400947944 */ /* 0x000fea0003c00000 */
[----:B------:R-:W-:-:S07]  /*02a0*/  IMAD.MOV.U32 R4, RZ, RZ, R8 ;  /* 0x000000ffff047224 */ /* 0x000fce00078e0008 */
.L_x_4:
[----:B------:R-:W-:Y:S05]  /*02b0*/  BSYNC.RECONVERGENT B0 ;  /* 0x0000000000007941 */ /* 0x000fea0003800200 */
.L_x_3:
[----:B------:R-:W0:Y:S01]  /*02c0*/  LDCU.64 UR6, c[0x4][0x8] ;  /* 0x01000100ff0677ac */ /* 0x000e220008000a00 */
[----:B------:R-:W-:Y:S01]  /*02d0*/  IMAD.SHL.U32 R8, R4, 0x40, RZ ;  /* 0x0000004004087824 */ /* 0x000fe200078e00ff */
[----:B------:R-:W2:Y:S04]  /*02e0*/  LDG.E.64 R2, desc[UR4][R2.64+0x8] ;  /* 0x0000080402027981 */ /* 0x000ea8000c1e1b00 */
[----:B------:R-:W-:-:S04]  /*02f0*/  LOP3.LUT R8, R8, 0x40, RZ, 0xc0, !PT ;  /* 0x0000004008087812 */ /* 0x000fc800078ec0ff */
[----:B0-----:R-:W-:-:S05]  /*0300*/  IADD3 R26, P0, PT, R8, UR6, RZ ;  /* 0x00000006081a7c10 */ /* 0x001fca000ff1e0ff */
[----:B------:R-:W-:-:S05]  /*0310*/  IMAD.X R27, RZ, RZ, UR7, P0 ;  /* 0x00000007ff1b7e24 */ /* 0x000fca00080e06ff */
[----:B------:R-:W3:Y:S04]  /*0320*/  LDG.E.128.CONSTANT R8, desc[UR4][R26.64] ;  /* 0x000000041a087981 */ /* 0x000ee8000c1e9d00 */
[----:B------:R-:W4:Y:S04]  /*0330*/  LDG.E.128.CONSTANT R12, desc[UR4][R26.64+0x10] ;  /* 0x000010041a0c7981 */ /* 0x000f28000c1e9d00 */
[----:B------:R-:W5:Y:S01]  /*0340*/  LDG.E.128.CONSTANT R16, desc[UR4][R26.64+0x20] ;  /* 0x000020041a107981 */ /* 0x000f62000c1e9d00 */
[----:B------:R-:W-:Y:S01]  /*0350*/  LOP3.LUT R22, R4, 0x1, RZ, 0xc0, !PT ;  /* 0x0000000104167812 */ /* 0x000fe200078ec0ff */
[----:B------:R-:W-:-:S02]  /*0360*/  IMAD.MOV.U32 R24, RZ, RZ, 0x20fd8164 ;  /* 0x20fd8164ff187424 */ /* 0x000fc400078e00ff */
[----:B------:R-:W-:Y:S01]  /*0370*/  IMAD.MOV.U32 R25, RZ, RZ, 0x3da8ff83 ;  /* 0x3da8ff83ff197424 */ /* 0x000fe200078e00ff */
[----:B------:R-:W-:Y:S01]  /*0380*/  ISETP.NE.U32.AND P0, PT, R22, 0x1, PT ;  /* 0x000000011600780c */ /* 0x000fe20003f05070 */
[----:B------:R-:W-:-:S03]  /*0390*/  DMUL R22, R20, R20 ;  /* 0x0000001414167228 */ /* 0x000fc60000000000 */
[----:B------:R-:W-:Y:S02]  /*03a0*/  FSEL R24, R24, -8.06006814911005101289e+34, !P0 ;  /* 0xf9785eba18187808 */ /* 0x000fe40004000000 */
[----:B------:R-:W-:Y:S01]  /*03b0*/  FSEL R25, -R25, 0.11223486810922622681, !P0 ;  /* 0x3de5db6519197808 */ /* 0x000fe20004000100 */
[----:B------:R-:W-:Y:S01]  /*03c0*/  UMOV UR6, 0x54442d18 ;  /* 0x54442d1800067882 */ /* 0x000fe20000000000 */
[----:B------:R-:W-:Y:S01]  /*03d0*/  UMOV UR7, 0x402921fb ;  /* 0x402921fb00077882 */ /* 0x000fe20000000000 */
[----:B------:R-:W-:Y:S03]  /*03e0*/  BSSY.RECONVERGENT B0, `(.L_x_5) ;  /* 0x000002b000007945 */ /* 0x000fe60003800200 */
[----:B---3--:R-:W-:-:S08]  /*03f0*/  DFMA R8, R22, R24, R8 ;  /* 0x000000181608722b */ /* 0x008fd00000000008 */
[----:B------:R-:W-:-:S08]  /*0400*/  DFMA R8, R22, R8, R10 ;  /* 0x000000081608722b */ /* 0x000fd0000000000a */
[----:B----4-:R-:W-:-:S08]  /*0410*/  DFMA R8, R22, R8, R12 ;  /* 0x000000081608722b */ /* 0x010fd0000000000c */
[----:B------:R-:W-:-:S08]  /*0420*/  DFMA R8, R22, R8, R14 ;  /* 0x000000081608722b */ /* 0x000fd0000000000e */
[----:B-----5:R-:W-:-:S08]  /*0430*/  DFMA R8, R22, R8, R16 ;  /* 0x000000081608722b */ /* 0x020fd00000000010 */
[----:B------:R-:W-:Y:S01]  /*0440*/  DFMA R8, R22, R8, R18 ;  /* 0x000000081608722b */ /* 0x000fe20000000012 */
[----:B------:R-:W-:-:S07]  /*0450*/  IMAD.MOV.U32 R18, RZ, RZ, 0x54442d18 ;  /* 0x54442d18ff127424 */ /* 0x000fce00078e00ff */
[----:B------:R-:W-:Y:S02]  /*0460*/  DFMA R20, R8, R20, R20 ;  /* 0x000000140814722b */ /* 0x000fe40000000014 */
[----:B------:R-:W-:Y:S01]  /*0470*/  DFMA R8, R22, R8, 1 ;  /* 0x3ff000001608742b */ /* 0x000fe20000000008 */
[----:B------:R-:W-:-:S06]  /*0480*/  IMAD.MOV.U32 R19, RZ, RZ, 0x400921fb ;  /* 0x400921fbff137424 */ /* 0x000fcc00078e00ff */
[----:B--2---:R-:W-:-:S03]  /*0490*/  DFMA R18, R2, UR6, R18 ;  /* 0x0000000602127c2b */ /* 0x004fc60008000012 */
[----:B------:R-:W-:Y:S02]  /*04a0*/  FSEL R10, R8, R20, !P0 ;  /* 0x00000014080a7208 */ /* 0x000fe40004000000 */
[----:B------:R-:W-:-:S03]  /*04b0*/  FSEL R11, R9, R21, !P0 ;  /* 0x00000015090b7208 */ /* 0x000fc60004000000 */
[----:B------:R-:W-:-:S03]  /*04c0*/  DSETP.NEU.AND P1, PT, |R18|, +INF , PT ;  /* 0x7ff000001200742a */ /* 0x000fc60003f2d200 */
[----:B------:R-:W-:Y:S01]  /*04d0*/  DADD R8, RZ, -R10 ;  /* 0x00000000ff087229 */ /* 0x000fe2000000080a */
[----:B------:R-:W-:-:S09]  /*04e0*/  LOP3.LUT P0, RZ, R4, 0x2, RZ, 0xc0, !PT ;  /* 0x0000000204ff7812 */ /* 0x000fd2000780c0ff */
[----:B------:R-:W-:Y:S02]  /*04f0*/  FSEL R8, R10, R8, !P0 ;  /* 0x000000080a087208 */ /* 0x000fe40004000000 */
[----:B------:R-:W-:Y:S01]  /*0500*/  FSEL R9, R11, R9, !P0 ;  /* 0x000000090b097208 */ /* 0x000fe20004000000 */
[----:B------:R-:W-:Y:S01]  /*0510*/  @!P1 DMUL R20, RZ, R18 ;  /* 0x00000012ff149228 */ /* 0x000fe20000000000 */
[----:B------:R-:W-:-:S04]  /*0520*/  @!P1 IMAD.MOV.U32 R4, RZ, RZ, RZ ;  /* 0x000000ffff049224 */ /* 0x000fc800078e00ff */
[----:B------:R-:W-:Y:S01]  /*0530*/  DMUL R6, R6, R8 ;  /* 0x0000000806067228 */ /* 0x000fe20000000000 */
[----:B------:R-:W-:Y:S10]  /*0540*/  @!P1 BRA `(.L_x_6) ;  /* 0x0000000000509947 */ /* 0x000ff40003800000 */
        /* <DEDUP_REMOVED lines=20> */
.L_x_6:
[----:B------:R-:W-:Y:S05]  /*0690*/  BSYNC.RECONVERGENT B0 ;  /* 0x0000000000007941 */ /* 0x000fea0003800200 */
.L_x_5:
[----:B------:R-:W0:Y:S01]  /*06a0*/  LDCU.64 UR6, c[0x4][0x8] ;  /* 0x01000100ff0677ac */ /* 0x000e220008000a00 */
[----:B------:R-:W-:-:S05]  /*06b0*/  IMAD.SHL.U32 R8, R4, 0x40, RZ ;  /* 0x0000004004087824 */ /* 0x000fca00078e00ff */
[----:B------:R-:W-:-:S04]  /*06c0*/  LOP3.LUT R8, R8, 0x40, RZ, 0xc0, !PT ;  /* 0x0000004008087812 */ /* 0x000fc800078ec0ff */
[----:B0-----:R-:W-:-:S05]  /*06d0*/  IADD3 R26, P0, PT, R8, UR6, RZ ;  /* 0x00000006081a7c10 */ /* 0x001fca000ff1e0ff */
[----:B------:R-:W-:Y:S01]  /*06e0*/  IMAD.X R27, RZ, RZ, UR7, P0 ;  /* 0x00000007ff1b7e24 */ /* 0x000fe200080e06ff */
[----:B------:R-:W-:Y:S01]  /*06f0*/  LOP3.LUT R22, R4, 0x1, RZ, 0xc0, !PT ;  /* 0x0000000104167812 */ /* 0x000fe200078ec0ff */
[----:B------:R-:W-:Y:S01]  /*0700*/  IMAD.MOV.U32 R24, RZ, RZ, 0x20fd8164 ;  /* 0x20fd8164ff187424 */ /* 0x000fe200078e00ff */
[----:B------:R-:W0:Y:S02]  /*0710*/  LDCU.64 UR6, c[0x0][0x398] ;  /* 0x00007300ff0677ac */ /* 0x000e240008000a00 */
[----:B------:R-:W2:Y:S04]  /*0720*/  LDG.E.128.CONSTANT R8, desc[UR4][R26.64] ;  /* 0x000000041a087981 */ /* 0x000ea8000c1e9d00 */
[----:B------:R-:W3:Y:S04]  /*0730*/  LDG.E.128.CONSTANT R12, desc[UR4][R26.64+0x10] ;  /* 0x000010041a0c7981 */ /* 0x000ee8000c1e9d00 */
[----:B------:R-:W4:Y:S01]  /*0740*/  LDG.E.128.CONSTANT R16, desc[UR4][R26.64+0x20] ;  /* 0x000020041a107981 */ /* 0x000f22000c1e9d00 */
[----:B------:R-:W-:Y:S01]  /*0750*/  IMAD.MOV.U32 R25, RZ, RZ, 0x3da8ff83 ;  /* 0x3da8ff83ff197424 */ /* 0x000fe200078e00ff */
[----:B------:R-:W-:Y:S01]  /*0760*/  ISETP.NE.U32.AND P0, PT, R22, 0x1, PT ;  /* 0x000000011600780c */ /* 0x000fe20003f05070 */
[----:B------:R-:W-:-:S03]  /*0770*/  DMUL R22, R20, R20 ;  /* 0x0000001414167228 */ /* 0x000fc60000000000 */
[----:B------:R-:W-:Y:S02]  /*0780*/  FSEL R24, R24, -8.06006814911005101289e+34, !P0 ;  /* 0xf9785eba18187808 */ /* 0x000fe40004000000 */
[----:B------:R-:W-:-:S06]  /*0790*/  FSEL R25, -R25, 0.11223486810922622681, !P0 ;  /* 0x3de5db6519197808 */ /* 0x000fcc0004000100 */
[----:B--2---:R-:W-:-:S08]  /*07a0*/  DFMA R8, R22, R24, R8 ;  /* 0x000000181608722b */ /* 0x004fd00000000008 */
[----:B------:R-:W-:-:S08]  /*07b0*/  DFMA R8, R22, R8, R10 ;  /* 0x000000081608722b */ /* 0x000fd0000000000a */
[----:B---3--:R-:W-:-:S08]  /*07c0*/  DFMA R8, R22, R8, R12 ;  /* 0x000000081608722b */ /* 0x008fd0000000000c */
[----:B------:R-:W-:-:S08]  /*07d0*/  DFMA R8, R22, R8, R14 ;  /* 0x000000081608722b */ /* 0x000fd0000000000e */
[----:B----4-:R-:W-:-:S08]  /*07e0*/  DFMA R8, R22, R8, R16 ;  /* 0x000000081608722b */ /* 0x010fd00000000010 */
[----:B------:R-:W-:-:S08]  /*07f0*/  DFMA R8, R22, R8, R18 ;  /* 0x000000081608722b */ /* 0x000fd00000000012 */
[----:B------:R-:W-:Y:S02]  /*0800*/  DFMA R20, R8, R20, R20 ;  /* 0x000000140814722b */ /* 0x000fe40000000014 */
[----:B------:R-:W-:-:S10]  /*0810*/  DFMA R8, R22, R8, 1 ;  /* 0x3ff000001608742b */ /* 0x000fd40000000008 */
[----:B------:R-:W-:Y:S02]  /*0820*/  FSEL R10, R8, R20, !P0 ;  /* 0x00000014080a7208 */ /* 0x000fe40004000000 */
[----:B------:R-:W-:Y:S02]  /*0830*/  FSEL R11, R9, R21, !P0 ;  /* 0x00000015090b7208 */ /* 0x000fe40004000000 */
[----:B------:R-:W-:-:S04]  /*0840*/  LOP3.LUT P0, RZ, R4, 0x2, RZ, 0xc0, !PT ;  /* 0x0000000204ff7812 */ /* 0x000fc8000780c0ff */
[----:B------:R-:W-:-:S10]  /*0850*/  DADD R8, RZ, -R10 ;  /* 0x00000000ff087229 */ /* 0x000fd4000000080a */
[----:B------:R-:W-:Y:S02]  /*0860*/  FSEL R8, R10, R8, !P0 ;  /* 0x000000080a087208 */ /* 0x000fe40004000000 */
[----:B------:R-:W-:-:S06]  /*0870*/  FSEL R9, R11, R9, !P0 ;  /* 0x000000090b097208 */ /* 0x000fcc0004000000 */
[----:B------:R-:W-:Y:S01]  /*0880*/  DFMA R6, -R2, R8, R6 ;  /* 0x000000080206722b */ /* 0x000fe20000000106 */
[----:B0-----:R-:W-:-:S04]  /*0890*/  LEA R2, P0, R5, UR6, 0x3 ;  /* 0x0000000605027c11 */ /* 0x001fc8000f8018ff */
[----:B------:R-:W-:-:S03]  /*08a0*/  LEA.HI.X R3, R5, UR7, R0, 0x3, P0 ;  /* 0x0000000705037c11 */ /* 0x000fc600080f1c00 */
[----:B------:R-:W-:-:S07]  /*08b0*/  DADD R6, R6, 1 ;  /* 0x3ff0000006067429 */ /* 0x000fce0000000000 */
[----:B------:R-:W-:Y:S01]  /*08c0*/  STG.E.64 desc[UR4][R2.64], R6 ;  /* 0x0000000602007986 */ /* 0x000fe2000c101b04 */
[----:B------:R-:W-:Y:S06]  /*08d0*/  BAR.SYNC.DEFER_BLOCKING 0x0 ;  /* 0x0000000000007b1d */ /* 0x000fec0000010000 */
[----:B------:R-:W-:Y:S05]  /*08e0*/  EXIT ;  /* 0x000000000000794d */ /* 0x000fea0003800000 */
        .type           $_Z7fitnessPdmiS_$__internal_trig_reduction_slowpathd,@function
        .size           $_Z7fitnessPdmiS_$__internal_trig_reduction_slowpathd,(.L_x_16 - $_Z7fitnessPdmiS_$__internal_trig_reduction_slowpathd)
$_Z7fitnessPdmiS_$__internal_trig_reduction_slowpathd:
[----:B------:R-:W-:Y:S01]  /*08f0*/  SHF.R.U32.HI R17, RZ, 0x14, R19 ;  /* 0x00000014ff117819 */ /* 0x000fe20000011613 */
[----:B------:R-:W-:-:S03]  /*0900*/  IMAD.MOV.U32 R8, RZ, RZ, RZ ;  /* 0x000000ffff087224 */ /* 0x000fc600078e00ff */
[----:B------:R-:W-:-:S04]  /*0910*/  LOP3.LUT R9, R17, 0x7ff, RZ, 0xc0, !PT ;  /* 0x000007ff11097812 */ /* 0x000fc800078ec0ff */
[----:B------:R-:W-:-:S13]  /*0920*/  ISETP.NE.AND P0, PT, R9, 0x7ff, PT ;  /* 0x000007ff0900780c */ /* 0x000fda0003f05270 */
[----:B------:R-:W-:Y:S05]  /*0930*/  @!P0 BRA `(.L_x_7) ;  /* 0x00000008005c8947 */ /* 0x000fea0003800000 */
[----:B------:R-:W-:Y:S01]  /*0940*/  VIADD R8, R9, 0xfffffc00 ;  /* 0xfffffc0009087836 */ /* 0x000fe20000000000 */
[----:B------:R-:W-:Y:S01]  /*0950*/  BSSY.RECONVERGENT B1, `(.L_x_8) ;  /* 0x0000034000017945 */ /* 0x000fe20003800200 */
[----:B------:R-:W-:-:S03]  /*0960*/  CS2R R12, SRZ ;  /* 0x00000000000c7805 */ /* 0x000fc6000001ff00 */
[----:B------:R-:W-:Y:S02]  /*0970*/  SHF.R.U32.HI R16, RZ, 0x6, R8 ;  /* 0x00000006ff107819 */ /* 0x000fe40000011608 */
[----:B------:R-:W-:Y:S02]  /*0980*/  ISETP.GE.U32.AND P0, PT, R8, 0x80, PT ;  /* 0x000000800800780c */ /* 0x000fe40003f06070 */
[C---:B------:R-:W-:Y:S02]  /*0990*/  IADD3 R8, PT, PT, -R16.reuse, 0x13, RZ ;  /* 0x0000001310087810 */ /* 0x040fe40007ffe1ff */
[----:B------:R-:W-:Y:S02]  /*09a0*/  IADD3 R11, PT, PT, -R16, 0xf, RZ ;  /* 0x0000000f100b7810 */ /* 0x000fe40007ffe1ff */
[----:B------:R-:W-:-:S04]  /*09b0*/  SEL R14, R8, 0x12, P0 ;  /* 0x00000012080e7807 */ /* 0x000fc80000000000 */
[----:B------:R-:W-:-:S13]  /*09c0*/  ISETP.GE.AND P0, PT, R11, R14, PT ;  /* 0x0000000e0b00720c */ /* 0x000fda0003f06270 */
[----:B------:R-:W-:Y:S05]  /*09d0*/  @P0 BRA `(.L_x_9) ;  /* 0x0000000000ac0947 */ /* 0x000fea0003800000 */
[----:B------:R-:W0:Y:S01]  /*09e0*/  LDC.64 R8, c[0x0][0x358] ;  /* 0x0000d600ff087b82 */ /* 0x000e220000000a00 */
[C---:B------:R-:W-:Y:S01]  /*09f0*/  SHF.L.U64.HI R21, R4.reuse, 0xb, R19 ;  /* 0x0000000b04157819 */ /* 0x040fe20000010213 */
[----:B------:R-:W-:Y:S01]  /*0a00*/  BSSY.RECONVERGENT B2, `(.L_x_10) ;  /* 0x0000023000027945 */ /* 0x000fe20003800200 */
[----:B------:R-:W-:Y:S01]  /*0a10*/  IMAD.SHL.U32 R15, R4, 0x800, RZ ;  /* 0x00000800040f7824 */ /* 0x000fe200078e00ff */
[----:B------:R-:W-:Y:S01]  /*0a20*/  IADD3 R14, PT, PT, RZ, -R16, -R14 ;  /* 0x80000010ff0e7210 */ /* 0x000fe20007ffe80e */
[----:B------:R-:W-:Y:S01]  /*0a30*/  IMAD.MOV.U32 R4, RZ, RZ, R11 ;  /* 0x000000ffff047224 */ /* 0x000fe200078e000b */
[----:B------:R-:W-:Y:S01]  /*0a40*/  CS2R R12, SRZ ;  /* 0x00000000000c7805 */ /* 0x000fe2000001ff00 */
[----:B------:R-:W-:Y:S01]  /*0a50*/  IMAD.MOV.U32 R20, RZ, RZ, RZ ;  /* 0x000000ffff147224 */ /* 0x000fe200078e00ff */
[----:B------:R-:W-:-:S07]  /*0a60*/  LOP3.LUT R21, R21, 0x80000000, RZ, 0xfc, !PT ;  /* 0x8000000015157812 */ /* 0x000fce00078efcff */
.L_x_11:
[----:B------:R-:W1:Y:S01]  /*0a70*/  LDC.64 R10, c[0x4][RZ] ;  /* 0x01000000ff0a7b82 */ /* 0x000e620000000a00 */
[----:B0-----:R-:W-:Y:S02]  /*0a80*/  R2UR UR6, R8 ;  /* 0x00000000080672ca */ /* 0x001fe400000e0000 */
[----:B------:R-:W-:Y:S01]  /*0a90*/  R2UR UR7, R9 ;  /* 0x00000000090772ca */ /* 0x000fe200000e0000 */
[----:B-1----:R-:W-:-:S12]  /*0aa0*/  IMAD.WIDE R24, R4, 0x8, R10 ;  /* 0x0000000804187825 */ /* 0x002fd800078e020a */
[----:B------:R-:W2:Y:S01]  /*0ab0*/  LDG.E.64.CONSTANT R10, desc[UR6][R24.64] ;  /* 0x00000006180a7981 */ /* 0x000ea2000c1e9b00 */
[----:B------:R-:W-:Y:S02]  /*0ac0*/  VIADD R14, R14, 0x1 ;  /* 0x000000010e0e7836 */ /* 0x000fe40000000000 */
[----:B------:R-:W-:Y:S02]  /*0ad0*/  VIADD R4, R4, 0x1 ;  /* 0x0000000104047836 */ /* 0x000fe40000000000 */
[----:B--2---:R-:W-:-:S04]  /*0ae0*/  IMAD.WIDE.U32 R12, P2, R10, R15, R12 ;  /* 0x0000000f0a0c7225 */ /* 0x004fc8000784000c */
[C---:B------:R-:W-:Y:S02]  /*0af0*/  IMAD R23, R10.reuse, R21, RZ ;  /* 0x000000150a177224 */ /* 0x040fe400078e02ff */
[----:B------:R-:W-:Y:S02]  /*0b00*/  IMAD R22, R11, R15, RZ ;  /* 0x0000000f0b167224 */ /* 0x000fe400078e02ff */
[----:B------:R-:W-:Y:S01]  /*0b10*/  IMAD.HI.U32 R10, R10, R21, RZ ;  /* 0x000000150a0a7227 */ /* 0x000fe200078e00ff */
[----:B------:R-:W-:-:S03]  /*0b20*/  IADD3 R13, P0, PT, R23, R13, RZ ;  /* 0x0000000d170d7210 */ /* 0x000fc60007f1e0ff */
[----:B------:R-:W-:Y:S01]  /*0b30*/  IMAD.X R25, RZ, RZ, R10, P2 ;  /* 0x000000ffff197224 */ /* 0x000fe200010e060a */
[----:B------:R-:W-:Y:S01]  /*0b40*/  IADD3 R13, P1, PT, R22, R13, RZ ;  /* 0x0000000d160d7210 */ /* 0x000fe20007f3e0ff */
[----:B------:R-:W-:-:S04]  /*0b50*/  IMAD.HI.U32 R22, R11, R15, RZ ;  /* 0x0000000f0b167227 */ /* 0x000fc800078e00ff */
[----:B------:R-:W-:Y:S01]  /*0b60*/  IMAD.HI.U32 R10, R11, R21, RZ ;  /* 0x000000150b0a7227 */ /* 0x000fe200078e00ff */
[----:B------:R-:W-:-:S03]  /*0b70*/  IADD3.X R22, P0, PT, R22, R25, RZ, P0, !PT ;  /* 0x0000001916167210 */ /* 0x000fc6000071e4ff */
[----:B------:R-:W-:Y:S02]  /*0b80*/  IMAD R11, R11, R21, RZ ;  /* 0x000000150b0b7224 */ /* 0x000fe400078e02ff */
[----:B------:R-:W-:Y:S01]  /*0b90*/  IMAD.X R10, RZ, RZ, R10, P0 ;  /* 0x000000ffff0a7224 */ /* 0x000fe200000e060a */
[----:B------:R-:W-:Y:S01]  /*0ba0*/  ISETP.NE.AND P0, PT, R14, -0xf, PT ;  /* 0xfffffff10e00780c */ /* 0x000fe20003f05270 */
[C---:B------:R-:W-:Y:S01]  /*0bb0*/  IMAD R23, R20.reuse, 0x8, R1 ;  /* 0x0000000814177824 */ /* 0x040fe200078e0201 */
[----:B------:R-:W-:Y:S01]  /*0bc0*/  IADD3.X R22, P1, PT, R11, R22, RZ, P1, !PT ;  /* 0x000000160b167210 */ /* 0x000fe20000f3e4ff */
[----:B------:R-:W-:-:S03]  /*0bd0*/  VIADD R20, R20, 0x1 ;  /* 0x0000000114147836 */ /* 0x000fc60000000000 */
[----:B------:R0:W-:Y:S01]  /*0be0*/  STL.64 [R23], R12 ;  /* 0x0000000c17007387 */ /* 0x0001e20000100a00 */
[----:B------:R-:W-:Y:S02]  /*0bf0*/  IMAD.X R11, RZ, RZ, R10, P1 ;  /* 0x000000ffff0b7224 */ /* 0x000fe400008e060a */
[----:B0-----:R-:W-:Y:S02]  /*0c00*/  IMAD.MOV.U32 R12, RZ, RZ, R22 ;  /* 0x000000ffff0c7224 */ /* 0x001fe400078e0016 */
[----:B------:R-:W-:Y:S02]  /*0c10*/  IMAD.MOV.U32 R13, RZ, RZ, R11 ;  /* 0x000000ffff0d7224 */ /* 0x000fe400078e000b */
[----:B------:R-:W-:Y:S05]  /*0c20*/  @P0 BRA `(.L_x_11) ;  /* 0xfffffffc00900947 */ /* 0x000fea000383ffff */
[----:B------:R-:W-:Y:S05]  /*0c30*/  BSYNC.RECONVERGENT B2 ;  /* 0x0000000000027941 */ /* 0x000fea0003800200 */
.L_x_10:
[----:B------:R-:W-:Y:S02]  /*0c40*/  LOP3.LUT R4, R17, 0x7ff, RZ, 0xc0, !PT ;  /* 0x000007ff11047812 */ /* 0x000fe400078ec0ff */
[----:B------:R-:W-:-:S03]  /*0c50*/  IADD3 R11, PT, PT, -R16, 0x13, RZ ;  /* 0x00000013100b7810 */ /* 0x000fc60007ffe1ff */
[----:B------:R-:W-:-:S05]  /*0c60*/  VIADD R4, R4, 0xfffffc00 ;  /* 0xfffffc0004047836 */ /* 0x000fca0000000000 */
[----:B------:R-:W-:-:S04]  /*0c70*/  ISETP.GE.U32.AND P0, PT, R4, 0x80, PT ;  /* 0x000000800400780c */ /* 0x000fc80003f06070 */
[----:B------:R-:W-:-:S09]  /*0c80*/  SEL R11, R11, 0x12, P0 ;  /* 0x000000120b0b7807 */ /* 0x000fd20000000000 */
.L_x_9:
[----:B------:R-:W-:Y:S05]  /*0c90*/  BSYNC.RECONVERGENT B1 ;  /* 0x0000000000017941 */ /* 0x000fea0003800200 */
.L_x_8:
[----:B------:R-:W-:Y:S01]  /*0ca0*/  LOP3.LUT P0, R27, R17, 0x3f, RZ, 0xc0, !PT ;  /* 0x0000003f111b7812 */ /* 0x000fe2000780c0ff */
[----:B------:R-:W-:-:S04]  /*0cb0*/  IMAD.IADD R16, R16, 0x1, R11 ;  /* 0x0000000110107824 */ /* 0x000fc800078e020b */
[----:B------:R-:W-:-:S05]  /*0cc0*/  IMAD.U32 R29, R16, 0x8, R1 ;  /* 0x00000008101d7824 */ /* 0x000fca00078e0001 */
[----:B------:R0:W-:Y:S04]  /*0cd0*/  STL.64 [R29+-0x78], R12 ;  /* 0xffff880c1d007387 */ /* 0x0001e80000100a00 */
[----:B------:R-:W2:Y:S04]  /*0ce0*/  @P0 LDL.64 R16, [R1+0x8] ;  /* 0x0000080001100983 */ /* 0x000ea80000100a00 */
[----:B------:R-:W3:Y:S04]  /*0cf0*/  LDL.64 R10, [R1+0x10] ;  /* 0x00001000010a7983 */ /* 0x000ee80000100a00 */
[----:B------:R-:W4:Y:S01]  /*0d00*/  LDL.64 R8, [R1+0x18] ;  /* 0x0000180001087983 */ /* 0x000f220000100a00 */
[----:B------:R-:W-:Y:S01]  /*0d10*/  @P0 LOP3.LUT R4, R27, 0x3f, RZ, 0x3c, !PT ;  /* 0x0000003f1b040812 */ /* 0x000fe200078e3cff */
[----:B------:R-:W-:Y:S01]  /*0d20*/  BSSY.RECONVERGENT B1, `(.L_x_12) ;  /* 0x0000034000017945 */ /* 0x000fe20003800200 */
[----:B--2---:R-:W-:-:S02]  /*0d30*/  @P0 SHF.R.U64 R15, R16, 0x1, R17 ;  /* 0x00000001100f0819 */ /* 0x004fc40000001211 */
[----:B------:R-:W-:Y:S02]  /*0d40*/  @P0 SHF.R.U32.HI R17, RZ, 0x1, R17 ;  /* 0x00000001ff110819 */ /* 0x000fe40000011611 */
[CC--:B---3--:R-:W-:Y:S02]  /*0d50*/  @P0 SHF.L.U32 R21, R10.reuse, R27.reuse, RZ ;  /* 0x0000001b0a150219 */ /* 0x0c8fe400000006ff */
[----:B0-----:R-:W-:Y:S02]  /*0d60*/  @P0 SHF.R.U64 R12, R15, R4, R17 ;  /* 0x000000040f0c0219 */ /* 0x001fe40000001211 */
[--C-:B------:R-:W-:Y:S02]  /*0d70*/  @P0 SHF.R.U32.HI R25, RZ, 0x1, R11.reuse ;  /* 0x00000001ff190819 */ /* 0x100fe4000001160b */
[C-C-:B------:R-:W-:Y:S02]  /*0d80*/  @P0 SHF.R.U64 R23, R10.reuse, 0x1, R11.reuse ;  /* 0x000000010a170819 */ /* 0x140fe4000000120b */
[----:B------:R-:W-:-:S02]  /*0d90*/  @P0 SHF.L.U64.HI R14, R10, R27, R11 ;  /* 0x0000001b0a0e0219 */ /* 0x000fc4000001020b */
[----:B------:R-:W-:Y:S02]  /*0da0*/  @P0 SHF.R.U32.HI R13, RZ, R4, R17 ;  /* 0x00000004ff0d0219 */ /* 0x000fe40000011611 */
[----:B------:R-:W-:Y:S02]  /*0db0*/  @P0 LOP3.LUT R10, R21, R12, RZ, 0xfc, !PT ;  /* 0x0000000c150a0212 */ /* 0x000fe400078efcff */
[----:B----4-:R-:W-:Y:S02]  /*0dc0*/  @P0 SHF.L.U32 R15, R8, R27, RZ ;  /* 0x0000001b080f0219 */ /* 0x010fe400000006ff */
[----:B------:R-:W-:Y:S01]  /*0dd0*/  @P0 SHF.R.U64 R16, R23, R4, R25 ;  /* 0x0000000417100219 */ /* 0x000fe20000001219 */
[----:B------:R-:W-:Y:S01]  /*0de0*/  IMAD.SHL.U32 R12, R10, 0x4, RZ ;  /* 0x000000040a0c7824 */ /* 0x000fe200078e00ff */
[----:B------:R-:W-:Y:S02]  /*0df0*/  @P0 LOP3.LUT R11, R14, R13, RZ, 0xfc, !PT ;  /* 0x0000000d0e0b0212 */ /* 0x000fe400078efcff */
[----:B------:R-:W-:-:S02]  /*0e00*/  @P0 SHF.L.U64.HI R27, R8, R27, R9 ;  /* 0x0000001b081b0219 */ /* 0x000fc40000010209 */
[----:B------:R-:W-:Y:S02]  /*0e10*/  @P0 SHF.R.U32.HI R4, RZ, R4, R25 ;  /* 0x00000004ff040219 */ /* 0x000fe40000011619 */
[----:B------:R-:W-:Y:S02]  /*0e20*/  @P0 LOP3.LUT R8, R15, R16, RZ, 0xfc, !PT ;  /* 0x000000100f080212 */ /* 0x000fe400078efcff */
[----:B------:R-:W-:Y:S02]  /*0e30*/  SHF.L.U64.HI R10, R10, 0x2, R11 ;  /* 0x000000020a0a7819 */ /* 0x000fe4000001020b */
[----:B------:R-:W-:Y:S02]  /*0e40*/  @P0 LOP3.LUT R9, R27, R4, RZ, 0xfc, !PT ;  /* 0x000000041b090212 */ /* 0x000fe400078efcff */
[----:B------:R-:W-:Y:S02]  /*0e50*/  SHF.L.W.U32.HI R11, R11, 0x2, R8 ;  /* 0x000000020b0b7819 */ /* 0x000fe40000010e08 */
[----:B------:R-:W-:-:S02]  /*0e60*/  IADD3 RZ, P0, PT, RZ, -R12, RZ ;  /* 0x8000000cffff7210 */ /* 0x000fc40007f1e0ff */
[----:B------:R-:W-:Y:S02]  /*0e70*/  LOP3.LUT R4, RZ, R10, RZ, 0x33, !PT ;  /* 0x0000000aff047212 */ /* 0x000fe400078e33ff */
[----:B------:R-:W-:Y:S02]  /*0e80*/  SHF.L.W.U32.HI R8, R8, 0x2, R9 ;  /* 0x0000000208087819 */ /* 0x000fe40000010e09 */
[----:B------:R-:W-:Y:S02]  /*0e90*/  LOP3.LUT R13, RZ, R11, RZ, 0x33, !PT ;  /* 0x0000000bff0d7212 */ /* 0x000fe400078e33ff */
[----:B------:R-:W-:Y:S02]  /*0ea0*/  IADD3.X R15, P0, PT, RZ, R4, RZ, P0, !PT ;  /* 0x00000004ff0f7210 */ /* 0x000fe4000071e4ff */
[----:B------:R-:W-:Y:S02]  /*0eb0*/  LOP3.LUT R4, RZ, R8, RZ, 0x33, !PT ;  /* 0x00000008ff047212 */ /* 0x000fe400078e33ff */
[----:B------:R-:W-:-:S02]  /*0ec0*/  IADD3.X R14, P1, PT, RZ, R13, RZ, P0, !PT ;  /* 0x0000000dff0e7210 */ /* 0x000fc4000073e4ff */
[----:B------:R-:W-:-:S03]  /*0ed0*/  ISETP.GT.U32.AND P2, PT, R11, -0x1, PT ;  /* 0xffffffff0b00780c */ /* 0x000fc60003f44070 */
[----:B------:R-:W-:Y:S01]  /*0ee0*/  IMAD.X R13, RZ, RZ, R4, P1 ;  /* 0x000000ffff0d7224 */ /* 0x000fe200008e0604 */
[----:B------:R-:W-:-:S04]  /*0ef0*/  ISETP.GT.AND.EX P0, PT, R8, -0x1, PT, P2 ;  /* 0xffffffff0800780c */ /* 0x000fc80003f04320 */
[----:B------:R-:W-:Y:S02]  /*0f00*/  SEL R4, R8, R13, P0 ;  /* 0x0000000d08047207 */ /* 0x000fe40000000000 */
[----:B------:R-:W-:Y:S02]  /*0f10*/  SEL R17, R11, R14, P0 ;  /* 0x0000000e0b117207 */ /* 0x000fe40000000000 */
[----:B------:R-:W-:Y:S02]  /*0f20*/  ISETP.NE.U32.AND P1, PT, R4, RZ, PT ;  /* 0x000000ff0400720c */ /* 0x000fe40003f25070 */
[----:B------:R-:W-:Y:S02]  /*0f30*/  SEL R15, R10, R15, P0 ;  /* 0x0000000f0a0f7207 */ /* 0x000fe40000000000 */
[----:B------:R-:W-:Y:S01]  /*0f40*/  SEL R11, R17, R4, !P1 ;  /* 0x00000004110b7207 */ /* 0x000fe20004800000 */
[----:B------:R-:W-:-:S05]  /*0f50*/  @!P0 IMAD.MOV R12, RZ, RZ, -R12 ;  /* 0x000000ffff0c8224 */ /* 0x000fca00078e0a0c */
[----:B------:R-:W0:Y:S02]  /*0f60*/  FLO.U32 R11, R11 ;  /* 0x0000000b000b7300 */ /* 0x000e2400000e0000 */
[C---:B0-----:R-:W-:Y:S02]  /*0f70*/  IADD3 R14, PT, PT, -R11.reuse, 0x1f, RZ ;  /* 0x0000001f0b0e7810 */ /* 0x041fe40007ffe1ff */
[----:B------:R-:W-:-:S03]  /*0f80*/  IADD3 R13, PT, PT, -R11, 0x3f, RZ ;  /* 0x0000003f0b0d7810 */ /* 0x000fc60007ffe1ff */
[----:B------:R-:W-:-:S05]  /*0f90*/  @P1 IMAD.MOV R13, RZ, RZ, R14 ;  /* 0x000000ffff0d1224 */ /* 0x000fca00078e020e */
[----:B------:R-:W-:-:S13]  /*0fa0*/  ISETP.NE.AND P1, PT, R13, RZ, PT ;  /* 0x000000ff0d00720c */ /* 0x000fda0003f25270 */
[----:B------:R-:W-:Y:S05]  /*0fb0*/  @!P1 BRA `(.L_x_13) ;  /* 0x0000000000289947 */ /* 0x000fea0003800000 */
[C---:B------:R-:W-:Y:S02]  /*0fc0*/  LOP3.LUT R10, R13.reuse, 0x3f, RZ, 0xc0, !PT ;  /* 0x0000003f0d0a7812 */ /* 0x040fe400078ec0ff */
[--C-:B------:R-:W-:Y:S02]  /*0fd0*/  SHF.R.U64 R12, R12, 0x1, R15.reuse ;  /* 0x000000010c0c7819 */ /* 0x100fe4000000120f */
[----:B------:R-:W-:Y:S02]  /*0fe0*/  SHF.R.U32.HI R14, RZ, 0x1, R15 ;  /* 0x00000001ff0e7819 */ /* 0x000fe4000001160f */
[----:B------:R-:W-:Y:S02]  /*0ff0*/  LOP3.LUT R11, R13, 0x3f, RZ, 0xc, !PT ;  /* 0x0000003f0d0b7812 */ /* 0x000fe400078e0cff */
[CC--:B------:R-:W-:Y:S02]  /*1000*/  SHF.L.U64.HI R15, R17.reuse, R10.reuse, R4 ;  /* 0x0000000a110f7219 */ /* 0x0c0fe40000010204 */
[----:B------:R-:W-:-:S02]  /*1010*/  SHF.L.U32 R10, R17, R10, RZ ;  /* 0x0000000a110a7219 */ /* 0x000fc400000006ff */
[-CC-:B------:R-:W-:Y:S02]  /*1020*/  SHF.R.U64 R17, R12, R11.reuse, R14.reuse ;  /* 0x0000000b0c117219 */ /* 0x180fe4000000120e */
[----:B------:R-:W-:Y:S02]  /*1030*/  SHF.R.U32.HI R4, RZ, R11, R14 ;  /* 0x0000000bff047219 */ /* 0x000fe4000001160e */
[----:B------:R-:W-:Y:S02]  /*1040*/  LOP3.LUT R17, R10, R17, RZ, 0xfc, !PT ;  /* 0x000000110a117212 */ /* 0x000fe400078efcff */
[----:B------:R-:W-:-:S07]  /*1050*/  LOP3.LUT R4, R15, R4, RZ, 0xfc, !PT ;  /* 0x000000040f047212 */ /* 0x000fce00078efcff */
.L_x_13:
[----:B------:R-:W-:Y:S05]  /*1060*/  BSYNC.RECONVERGENT B1 ;  /* 0x0000000000017941 */ /* 0x000fea0003800200 */
.L_x_12:
[----:B------:R-:W-:-:S04]  /*1070*/  IMAD.WIDE.U32 R14, R17, 0x2168c235, RZ ;  /* 0x2168c235110e7825 */ /* 0x000fc800078e00ff */
[----:B------:R-:W-:Y:S01]  /*1080*/  IMAD.MOV.U32 R10, RZ, RZ, R15 ;  /* 0x000000ffff0a7224 */ /* 0x000fe200078e000f */
[----:B------:R-:W-:Y:S01]  /*1090*/  IADD3 RZ, P1, PT, R14, R14, RZ ;  /* 0x0000000e0eff7210 */ /* 0x000fe20007f3e0ff */
[----:B------:R-:W-:Y:S02]  /*10a0*/  IMAD.MOV.U32 R11, RZ, RZ, RZ ;  /* 0x000000ffff0b7224 */ /* 0x000fe400078e00ff */
[----:B------:R-:W-:-:S04]  /*10b0*/  IMAD.HI.U32 R12, R4, -0x36f0255e, RZ ;  /* 0xc90fdaa2040c7827 */ /* 0x000fc800078e00ff */
[----:B------:R-:W-:-:S04]  /*10c0*/  IMAD.WIDE.U32 R10, R17, -0x36f0255e, R10 ;  /* 0xc90fdaa2110a7825 */ /* 0x000fc800078e000a */
[C---:B------:R-:W-:Y:S02]  /*10d0*/  IMAD R15, R4.reuse, -0x36f0255e, RZ ;  /* 0xc90fdaa2040f7824 */ /* 0x040fe400078e02ff */
[----:B------:R-:W-:-:S04]  /*10e0*/  IMAD.WIDE.U32 R10, P2, R4, 0x2168c235, R10 ;  /* 0x2168c235040a7825 */ /* 0x000fc8000784000a */
[----:B------:R-:W-:Y:S01]  /*10f0*/  IMAD.X R4, RZ, RZ, R12, P2 ;  /* 0x000000ffff047224 */ /* 0x000fe200010e060c */
[----:B------:R-:W-:Y:S02]  /*1100*/  IADD3 R11, P2, PT, R15, R11, RZ ;  /* 0x0000000b0f0b7210 */ /* 0x000fe40007f5e0ff */
[----:B------:R-:W-:Y:S02]  /*1110*/  IADD3.X RZ, P1, PT, R10, R10, RZ, P1, !PT ;  /* 0x0000000a0aff7210 */ /* 0x000fe40000f3e4ff */
[C---:B------:R-:W-:Y:S01]  /*1120*/  ISETP.GT.U32.AND P3, PT, R11.reuse, RZ, PT ;  /* 0x000000ff0b00720c */ /* 0x040fe20003f64070 */
[----:B------:R-:W-:Y:S01]  /*1130*/  IMAD.X R4, RZ, RZ, R4, P2 ;  /* 0x000000ffff047224 */ /* 0x000fe200010e0604 */
[----:B------:R-:W-:-:S04]  /*1140*/  IADD3.X R10, P2, PT, R11, R11, RZ, P1, !PT ;  /* 0x0000000b0b0a7210 */ /* 0x000fc80000f5e4ff */
[C---:B------:R-:W-:Y:S01]  /*1150*/  ISETP.GT.AND.EX P1, PT, R4.reuse, RZ, PT, P3 ;  /* 0x000000ff0400720c */ /* 0x040fe20003f24330 */
[----:B------:R-:W-:-:S03]  /*1160*/  IMAD.X R15, R4, 0x1, R4, P2 ;  /* 0x00000001040f7824 */ /* 0x000fc600010e0604 */
[----:B------:R-:W-:Y:S02]  /*1170*/  SEL R10, R10, R11, P1 ;  /* 0x0000000b0a0a7207 */ /* 0x000fe40000800000 */
[----:B------:R-:W-:Y:S02]  /*1180*/  SEL R11, R15, R4, P1 ;  /* 0x000000040f0b7207 */ /* 0x000fe40000800000 */
[----:B------:R-:W-:Y:S02]  /*1190*/  IADD3 R4, P2, PT, R10, 0x1, RZ ;  /* 0x000000010a047810 */ /* 0x000fe40007f5e0ff */
[----:B------:R-:W-:Y:S02]  /*11a0*/  SEL R10, RZ, 0xffffffff, !P1 ;  /* 0xffffffffff0a7807 */ /* 0x000fe40004800000 */
[----:B------:R-:W-:Y:S01]  /*11b0*/  LOP3.LUT P1, R19, R19, 0x80000000, RZ, 0xc0, !PT ;  /* 0x8000000013137812 */ /* 0x000fe2000782c0ff */
[----:B------:R-:W-:Y:S02]  /*11c0*/  IMAD.X R11, RZ, RZ, R11, P2 ;  /* 0x000000ffff0b7224 */ /* 0x000fe400010e060b */
[----:B------:R-:W-:Y:S01]  /*11d0*/  IMAD.IADD R10, R10, 0x1, -R13 ;  /* 0x000000010a0a7824 */ /* 0x000fe200078e0a0d */
[----:B------:R-:W-:-:S02]  /*11e0*/  SHF.R.U32.HI R13, RZ, 0x1e, R9 ;  /* 0x0000001eff0d7819 */ /* 0x000fc40000011609 */
[----:B------:R-:W-:Y:S01]  /*11f0*/  SHF.R.U64 R4, R4, 0xa, R11 ;  /* 0x0000000a04047819 */ /* 0x000fe2000000120b */
[----:B------:R-:W-:Y:S01]  /*1200*/  IMAD.SHL.U32 R10, R10, 0x100000, RZ ;  /* 0x001000000a0a7824 */ /* 0x000fe200078e00ff */
[----:B------:R-:W-:Y:S02]  /*1210*/  LEA.HI R8, R8, R13, RZ, 0x1 ;  /* 0x0000000d08087211 */ /* 0x000fe400078f08ff */
[----:B------:R-:W-:Y:S02]  /*1220*/  IADD3 R4, P2, PT, R4, 0x1, RZ ;  /* 0x0000000104047810 */ /* 0x000fe40007f5e0ff */
[----:B------:R-:W-:Y:S01]  /*1230*/  @!P0 LOP3.LUT R19, R19, 0x80000000, RZ, 0x3c, !PT ;  /* 0x8000000013138812 */ /* 0x000fe200078e3cff */
[----:B------:R-:W-:Y:S01]  /*1240*/  @P1 IMAD.MOV R8, RZ, RZ, -R8 ;  /* 0x000000ffff081224 */ /* 0x000fe200078e0a08 */
[----:B------:R-:W-:-:S04]  /*1250*/  LEA.HI.X R11, R11, RZ, RZ, 0x16, P2 ;  /* 0x000000ff0b0b7211 */ /* 0x000fc800010fb4ff */
[--C-:B------:R-:W-:Y:S02]  /*1260*/  SHF.R.U64 R4, R4, 0x1, R11.reuse ;  /* 0x0000000104047819 */ /* 0x100fe4000000120b */
[----:B------:R-:W-:Y:S02]  /*1270*/  SHF.R.U32.HI R9, RZ, 0x1, R11 ;  /* 0x00000001ff097819 */ /* 0x000fe4000001160b */
[----:B------:R-:W-:-:S04]  /*1280*/  IADD3 R4, P2, P3, RZ, RZ, R4 ;  /* 0x000000ffff047210 */ /* 0x000fc80007b5e004 */
[----:B------:R-:W-:-:S04]  /*1290*/  IADD3.X R10, PT, PT, R10, 0x3fe00000, R9, P2, P3 ;  /* 0x3fe000000a0a7810 */ /* 0x000fc800017e6409 */
[----:B------:R-:W-:-:S07]  /*12a0*/  LOP3.LUT R19, R10, R19, RZ, 0xfc, !PT ;  /* 0x000000130a137212 */ /* 0x000fce00078efcff */
.L_x_7:
[----:B------:R-:W-:Y:S02]  /*12b0*/  IMAD.MOV.U32 R21, RZ, RZ, R19 ;  /* 0x000000ffff157224 */ /* 0x000fe400078e0013 */
[----:B------:R-:W-:Y:S02]  /*12c0*/  IMAD.MOV.U32 R19, RZ, RZ, 0x0 ;  /* 0x00000000ff137424 */ /* 0x000fe400078e00ff */
[----:B------:R-:W-:Y:S02]  /*12d0*/  IMAD.MOV.U32 R20, RZ, RZ, R4 ;  /* 0x000000ffff147224 */ /* 0x000fe400078e0004 */
[----:B------:R-:W-:Y:S05]  /*12e0*/  RET.REL.NODEC R18 `(_Z7fitnessPdmiS_) ;  /* 0xffffffec12447950 */ /* 0x000fea0003c3ffff */
.L_x_14:
        /* <DEDUP_REMOVED lines=9> */
.L_x_16:


//--------------------- .text._Z20initializePopulationPdmiiS_ --------------------------
	.section	.text._Z20initializePopulationPdmiiS_,"ax",@progbits
	.align	128
        .global         _Z20initializePopulationPdmiiS_
        .type           _Z20initializePopulationPdmiiS_,@function
        .size           _Z20initializePopulationPdmiiS_,(.L_x_19 - _Z20initializePopulationPdmiiS_)
        .other          _Z20initializePopulationPdmiiS_,@"STO_CUDA_ENTRY STV_DEFAULT"
_Z20initializePopulationPdmiiS_:
.text._Z20initializePopulationPdmiiS_:
[----:B------:R-:W-:Y:S01]  /*0000*/  LDC R1, c[0x0][0x37c] ;  /* 0x0000df00ff017b82 */ /* 0x000fe20000000800 */
[----:B------:R-:W0:Y:S01]  /*0010*/  S2R R9, SR_CTAID.X ;  /* 0x0000000000097919 */ /* 0x000e220000002500 */
[----:B------:R-:W0:Y:S01]  /*0020*/  LDCU UR4, c[0x0][0x360] ;  /* 0x00006c00ff0477ac */ /* 0x000e220008000800 */
[----:B------:R-:W0:Y:S02]  /*0030*/  S2R R0, SR_TID.X ;  /* 0x0000000000007919 */ /* 0x000e240000002100 */
[----:B0-----:R-:W-:Y:S01]  /*0040*/  IMAD R5, R9, UR4, R0 ;  /* 0x0000000409057c24 */ /* 0x001fe2000f8e0200 */
[----:B------:R-:W0:Y:S04]  /*0050*/  LDCU.64 UR4, c[0x0][0x390] ;  /* 0x00007200ff0477ac */ /* 0x000e280008000a00 */
[----:B------:R-:W-:-:S13]  /*0060*/  ISETP.GT.AND P0, PT, R5, 0x63, PT ;  /* 0x000000630500780c */ /* 0x000fda0003f04270 */
[C---:B------:R-:W-:Y:S01]  /*0070*/  @P0 IMAD R5, R9.reuse, -0x64, R5 ;  /* 0xffffff9c09050824 */ /* 0x040fe200078e0205 */
[----:B0-----:R-:W-:-:S04]  /*0080*/  ISETP.GE.AND P0, PT, R9, UR5, PT ;  /* 0x0000000509007c0c */ /* 0x001fc8000bf06270 */
[----:B------:R-:W-:-:S13]  /*0090*/  ISETP.GE.OR P0, PT, R5, UR4, P0 ;  /* 0x0000000405007c0c */ /* 0x000fda0008706670 */
[----:B------:R-:W-:Y:S05]  /*00a0*/  @P0 EXIT ;  /* 0x000000000000094d */ /* 0x000fea0003800000 */
[----:B------:R-:W0:Y:S01]  /*00b0*/  LDC.64 R2, c[0x0][0x398] ;  /* 0x0000e600ff027b82 */ /* 0x000e220000000a00 */
[----:B------:R-:W1:Y:S01]  /*00c0*/  LDCU.64 UR6, c[0x0][0x388] ;  /* 0x00007100ff0677ac */ /* 0x000e620008000a00 */
[----:B------:R-:W-:Y:S01]  /*00d0*/  SHF.R.S32.HI R0, RZ, 0x1f, R5 ;  /* 0x0000001fff007819 */ /* 0x000fe20000011405 */
[----:B------:R-:W2:Y:S05]  /*00e0*/  LDCU.64 UR4, c[0x0][0x358] ;  /* 0x00006b00ff0477ac */ /* 0x000eaa0008000a00 */
[----:B------:R-:W3:Y:S01]  /*00f0*/  LDC.64 R6, c[0x0][0x380] ;  /* 0x0000e000ff067b82 */ /* 0x000ee20000000a00 */
[----:B-1----:R-:W-:-:S04]  /*0100*/  IMAD R0, R0, UR6, RZ ;  /* 0x0000000600007c24 */ /* 0x002fc8000f8e02ff */
[C---:B------:R-:W-:Y:S02]  /*0110*/  IMAD R11, R5.reuse, UR7, R0 ;  /* 0x00000007050b7c24 */ /* 0x040fe4000f8e0200 */
[----:B0-----:R-:W-:-:S05]  /*0120*/  IMAD.WIDE.U32 R2, R5, UR6, R2 ;  /* 0x0000000605027c25 */ /* 0x001fca000f8e0002 */
[----:B------:R-:W-:-:S03]  /*0130*/  IADD3 R3, PT, PT, R11, R3, RZ ;  /* 0x000000030b037210 */ /* 0x000fc60007ffe0ff */
[----:B------:R-:W-:-:S06]  /*0140*/  IMAD.WIDE.U32 R2, R9, 0x8, R2 ;  /* 0x0000000809027825 */ /* 0x000fcc00078e0002 */
[----:B--2---:R-:W2:Y:S01]  /*0150*/  LDG.E.64 R2, desc[UR4][R2.64] ;  /* 0x0000000402027981 */ /* 0x004ea2000c1e1b00 */
[----:B---3--:R-:W-:-:S04]  /*0160*/  IMAD.WIDE.U32 R6, R5, UR6, R6 ;  /* 0x0000000605067c25 */ /* 0x008fc8000f8e0006 */
[----:B------:R-:W-:Y:S01]  /*0170*/  HFMA2 R4, -RZ, RZ, 0, 0 ;  /* 0x00000000ff047431 */ /* 0x000fe200000001ff */
[----:B------:R-:W-:Y:S02]  /*0180*/  MOV R5, 0x40080000 ;  /* 0x4008000000057802 */ /* 0x000fe40000000f00 */
[----:B------:R-:W-:-:S03]  /*0190*/  IADD3 R7, PT, PT, R7, R11, RZ ;  /* 0x0000000b07077210 */ /* 0x000fc60007ffe0ff */
[----:B------:R-:W-:Y:S01]  /*01a0*/  IMAD.WIDE.U32 R6, R9, 0x8, R6 ;  /* 0x0000000809067825 */ /* 0x000fe200078e0006 */
[----:B--2---:R-:W-:-:S07]  /*01b0*/  DFMA R4, R2, R4, -1 ;  /* 0xbff000000204742b */ /* 0x004fce0000000004 */
[----:B------:R-:W-:Y:S01]  /*01c0*/  STG.E.64 desc[UR4][R6.64], R4 ;  /* 0x0000000406007986 */ /* 0x000fe2000c101b04 */
[----:B------:R-:W-:Y:S05]  /*01d0*/  EXIT ;  /* 0x000000000000794d */ /* 0x000fea0003800000 */
.L_x_15:
        /* <DEDUP_REMOVED lines=10> */
.L_x_19:


//--------------------- .nv.global.init           --------------------------
	.section	.nv.global.init,"aw",@progbits
	.align	16
.nv.global.init:
	.type		__cudart_sin_cos_coeffs,@object
	.size		__cudart_sin_cos_coeffs,(__cudart_i2opi_d - __cudart_sin_cos_coeffs)
__cudart_sin_cos_coeffs:
        /*0000*/ 	.byte	0x46, 0xd2, 0xb0, 0x2c, 0xf1, 0xe5, 0x5a, 0xbe, 0x92, 0xe3, 0xac, 0x69, 0xe3, 0x1d, 0xc7, 0x3e
        /*0010*/ 	.byte	0xa1, 0x62, 0xdb, 0x19, 0xa0, 0x01, 0x2a, 0xbf, 0x18, 0x08, 0x11, 0x11, 0x11, 0x11, 0x81, 0x3f
        /*0020*/ 	.byte	0x54, 0x55, 0x55, 0x55, 0x55, 0x55, 0xc5, 0xbf, 0x00, 0x00, 0x00, 0x00, 0x00, 0x00, 0x00, 0x00
        /*0030*/ 	.byte	0x00, 0x00, 0x00, 0x00, 0x00, 0x00, 0x00, 0x00, 0x64, 0x81, 0xfd, 0x20, 0x83, 0xff, 0xa8, 0xbd
        /*0040*/ 	.byte	0x28, 0x85, 0xef, 0xc1, 0xa7, 0xee, 0x21, 0x3e, 0xd9, 0xe6, 0x06, 0x8e, 0x4f, 0x7e, 0x92, 0xbe
        /*0050*/ 	.byte	0xe9, 0xbc, 0xdd, 0x19, 0xa0, 0x01, 0xfa, 0x3e, 0x47, 0x5d, 0xc1, 0x16, 0x6c, 0xc1, 0x56, 0xbf
        /*0060*/ 	.byte	0x51, 0x55, 0x55, 0x55, 0x55, 0x55, 0xa5, 0x3f, 0x00, 0x00, 0x00, 0x00, 0x00, 0x00, 0xe0, 0xbf
        /*0070*/ 	.byte	0x00, 0x00, 0x00, 0x00, 0x00, 0x00, 0xf0, 0x3f, 0x00, 0x00, 0x00, 0x00, 0x00, 0x00, 0x00, 0x00
	.type		__cudart_i2opi_d,@object
	.size		__cudart_i2opi_d,(.L_0 - __cudart_i2opi_d)
__cudart_i2opi_d:
        /* <DEDUP_REMOVED lines=9> */
.L_0:


//--------------------- .nv.shared.reserved.0     --------------------------
	.section	.nv.shared.reserved.0,"aw",@nobits
	.weak		__nv_reservedSMEM_offset_0_alias
	.size		__nv_reservedSMEM_offset_0_alias, 0, 64
	.other		__nv_reservedSMEM_offset_0_alias,@"STO_CUDA_RESERVED_SHARED STV_DEFAULT"
__nv_reservedSMEM_offset_0_alias:
	.zero		0
	.zero		64


//--------------------- .nv.constant0._Z12mutationRandPdS_miidPim --------------------------
	.section	.nv.constant0._Z12mutationRandPdS_miidPim,"a",@progbits
	.sectionflags	@""
	.align	4
.nv.constant0._Z12mutationRandPdS_miidPim:
	.zero		952


//--------------------- .nv.constant0._Z7fitnessPdmiS_ --------------------------
	.section	.nv.constant0._Z7fitnessPdmiS_,"a",@progbits
	.sectionflags	@""
	.align	4
.nv.constant0._Z7fitnessPdmiS_:
	.zero		928


//--------------------- .nv.constant0._Z20initializePopulationPdmiiS_ --------------------------
	.section	.nv.constant0._Z20initializePopulationPdmiiS_,"a",@progbits
	.sectionflags	@""
	.align	4
.nv.constant0._Z20initializePopulationPdmiiS_:
	.zero		928


//--------------------- SYMBOLS --------------------------

	.type		.nv.reservedSmem.offset0,@object
	.size		.nv.reservedSmem.offset0,0x4
